//
// Generated by NVIDIA NVVM Compiler
//
// Compiler Build ID: CL-36424714
// Cuda compilation tools, release 13.0, V13.0.88
// Based on NVVM 20.0.0
//

.version 9.0
.target sm_100
.address_size 64

	// .globl	_Z2xfPfffiifS_
.func  (.param .align 16 .b8 func_retval0[16]) __internal_trig_reduction_slowpathd
(
	.param .b64 __internal_trig_reduction_slowpathd_param_0
)
;
.global .align 8 .b8 __cudart_i2opi_d[144] = {8, 93, 141, 31, 177, 95, 251, 107, 234, 146, 82, 138, 247, 57, 7, 61, 123, 241, 229, 235, 199, 186, 39, 117, 45, 234, 95, 158, 102, 63, 70, 79, 183, 9, 203, 39, 207, 126, 54, 109, 31, 109, 10, 90, 139, 17, 47, 239, 15, 152, 5, 222, 255, 151, 248, 31, 59, 40, 249, 189, 139, 95, 132, 156, 244, 57, 83, 131, 57, 214, 145, 57, 65, 126, 95, 180, 38, 112, 156, 233, 132, 68, 187, 46, 245, 53, 130, 232, 62, 167, 41, 177, 28, 235, 29, 254, 28, 146, 209, 9, 234, 46, 73, 6, 224, 210, 77, 66, 58, 110, 36, 183, 97, 197, 187, 222, 171, 99, 81, 254, 65, 144, 67, 60, 153, 149, 98, 219, 192, 221, 52, 245, 209, 87, 39, 252, 41, 21, 68, 78, 110, 131, 249, 162};
.global .align 16 .b8 __cudart_sin_cos_coeffs[128] = {70, 210, 176, 44, 241, 229, 90, 190, 146, 227, 172, 105, 227, 29, 199, 62, 161, 98, 219, 25, 160, 1, 42, 191, 24, 8, 17, 17, 17, 17, 129, 63, 84, 85, 85, 85, 85, 85, 197, 191, 0, 0, 0, 0, 0, 0, 0, 0, 0, 0, 0, 0, 0, 0, 0, 0, 100, 129, 253, 32, 131, 255, 168, 189, 40, 133, 239, 193, 167, 238, 33, 62, 217, 230, 6, 142, 79, 126, 146, 190, 233, 188, 221, 25, 160, 1, 250, 62, 71, 93, 193, 22, 108, 193, 86, 191, 81, 85, 85, 85, 85, 85, 165, 63, 0, 0, 0, 0, 0, 0, 224, 191, 0, 0, 0, 0, 0, 0, 240, 63};

.visible .entry _Z2xfPfffiifS_(
	.param .u64 .ptr .align 1 _Z2xfPfffiifS__param_0,
	.param .f32 _Z2xfPfffiifS__param_1,
	.param .f32 _Z2xfPfffiifS__param_2,
	.param .u32 _Z2xfPfffiifS__param_3,
	.param .u32 _Z2xfPfffiifS__param_4,
	.param .f32 _Z2xfPfffiifS__param_5,
	.param .u64 .ptr .align 1 _Z2xfPfffiifS__param_6
)
{
	.reg .pred 	%p<62>;
	.reg .b32 	%r<187>;
	.reg .b32 	%f<31>;
	.reg .b64 	%rd<17>;
	.reg .b64 	%fd<560>;

	ld.param.u64 	%rd2, [_Z2xfPfffiifS__param_0];
	ld.param.f32 	%f2, [_Z2xfPfffiifS__param_1];
	ld.param.f32 	%f3, [_Z2xfPfffiifS__param_2];
	ld.param.u32 	%r42, [_Z2xfPfffiifS__param_3];
	ld.param.u32 	%r43, [_Z2xfPfffiifS__param_4];
	ld.param.f32 	%f1, [_Z2xfPfffiifS__param_5];
	ld.param.u64 	%rd1, [_Z2xfPfffiifS__param_6];
	cvta.to.global.u64 	%rd3, %rd2;
	mov.u32 	%r44, %ctaid.x;
	mov.u32 	%r45, %ctaid.y;
	mov.u32 	%r46, %nctaid.x;
	mov.u32 	%r47, %ctaid.z;
	mov.u32 	%r48, %nctaid.y;
	mad.lo.s32 	%r49, %r47, %r48, %r45;
	mad.lo.s32 	%r50, %r49, %r46, %r44;
	mov.u32 	%r51, %tid.x;
	mov.u32 	%r52, %tid.y;
	mov.u32 	%r53, %ntid.x;
	mov.u32 	%r54, %tid.z;
	mov.u32 	%r55, %ntid.y;
	mov.u32 	%r56, %ntid.z;
	mad.lo.s32 	%r57, %r50, %r56, %r54;
	mad.lo.s32 	%r58, %r57, %r55, %r52;
	mad.lo.s32 	%r1, %r58, %r53, %r51;
	mul.wide.s32 	%rd4, %r1, 4;
	add.s64 	%rd5, %rd3, %rd4;
	ld.global.f32 	%f4, [%rd5];
	cvt.f64.f32 	%fd1, %f4;
	cvt.f64.f32 	%fd2, %f2;
	cvt.f64.f32 	%fd3, %f3;
	mul.f64 	%fd81, %fd2, 0d3FE0000000000000;
	mul.f64 	%fd4, %fd1, %fd1;
	mov.f64 	%fd82, 0d3FF0000000000000;
	sub.f64 	%fd83, %fd82, %fd4;
	div.rn.f64 	%fd5, %fd81, %fd83;
	setp.geu.f32 	%p1, %f4, 0f3F800000;
	@%p1 bra 	$L__BB0_9;
	sub.f64 	%fd222, %fd2, %fd3;
	add.f64 	%fd223, %fd5, %fd5;
	div.rn.f64 	%fd224, %fd222, %fd223;
	sqrt.rn.f64 	%fd6, %fd224;
	{
	.reg .b32 %temp; 
	mov.b64 	{%temp, %r94}, %fd6;
	}
	mov.b32 	%f7, %r94;
	abs.f32 	%f8, %f7;
	setp.geu.f32 	%p22, %f8, 0f3FE26666;
	@%p22 bra 	$L__BB0_3;
	mul.f64 	%fd258, %fd6, %fd6;
	fma.rn.f64 	%fd259, %fd258, 0d3FB0066BDC1895E9, 0dBFB3823B180754AF;
	fma.rn.f64 	%fd260, %fd259, %fd258, 0d3FB11E52CC2F79AE;
	fma.rn.f64 	%fd261, %fd260, %fd258, 0dBF924EAF3526861B;
	fma.rn.f64 	%fd262, %fd261, %fd258, 0d3F91DF02A31E6CB7;
	fma.rn.f64 	%fd263, %fd262, %fd258, 0d3F847D18B0EEC6CC;
	fma.rn.f64 	%fd264, %fd263, %fd258, 0d3F8D0AF961BA53B0;
	fma.rn.f64 	%fd265, %fd264, %fd258, 0d3F91BF7734CF1C48;
	fma.rn.f64 	%fd266, %fd265, %fd258, 0d3F96E91483144EF7;
	fma.rn.f64 	%fd267, %fd266, %fd258, 0d3F9F1C6E0A4F9F81;
	fma.rn.f64 	%fd268, %fd267, %fd258, 0d3FA6DB6DC27FA92B;
	fma.rn.f64 	%fd269, %fd268, %fd258, 0d3FB333333320F91B;
	fma.rn.f64 	%fd270, %fd269, %fd258, 0d3FC5555555555F4D;
	mul.f64 	%fd271, %fd258, %fd270;
	fma.rn.f64 	%fd542, %fd271, %fd6, %fd6;
	bra.uni 	$L__BB0_4;
$L__BB0_3:
	abs.f64 	%fd225, %fd6;
	fma.rn.f64 	%fd226, %fd225, 0dBFE0000000000000, 0d3FE0000000000000;
	rsqrt.approx.ftz.f64 	%fd227, %fd226;
	{
	.reg .b32 %temp; 
	mov.b64 	{%r95, %temp}, %fd227;
	}
	{
	.reg .b32 %temp; 
	mov.b64 	{%temp, %r96}, %fd227;
	}
	add.s32 	%r97, %r96, -1048576;
	mov.b64 	%fd228, {%r95, %r97};
	mul.f64 	%fd229, %fd226, %fd227;
	neg.f64 	%fd230, %fd229;
	fma.rn.f64 	%fd231, %fd229, %fd230, %fd226;
	fma.rn.f64 	%fd232, %fd231, %fd228, %fd229;
	neg.f64 	%fd233, %fd232;
	fma.rn.f64 	%fd234, %fd227, %fd233, 0d3FF0000000000000;
	fma.rn.f64 	%fd235, %fd234, %fd228, %fd228;
	fma.rn.f64 	%fd236, %fd232, %fd233, %fd226;
	fma.rn.f64 	%fd237, %fd236, %fd235, %fd232;
	{
	.reg .b32 %temp; 
	mov.b64 	{%temp, %r98}, %fd226;
	}
	setp.lt.s32 	%p23, %r98, 0;
	selp.f64 	%fd238, 0dFFF8000000000000, %fd237, %p23;
	setp.ne.f64 	%p24, %fd226, 0d0000000000000000;
	selp.f64 	%fd239, %fd238, %fd226, %p24;
	fma.rn.f64 	%fd240, %fd226, 0d3FB0066BDC1895E9, 0dBFB3823B180754AF;
	fma.rn.f64 	%fd241, %fd240, %fd226, 0d3FB11E52CC2F79AE;
	fma.rn.f64 	%fd242, %fd241, %fd226, 0dBF924EAF3526861B;
	fma.rn.f64 	%fd243, %fd242, %fd226, 0d3F91DF02A31E6CB7;
	fma.rn.f64 	%fd244, %fd243, %fd226, 0d3F847D18B0EEC6CC;
	fma.rn.f64 	%fd245, %fd244, %fd226, 0d3F8D0AF961BA53B0;
	fma.rn.f64 	%fd246, %fd245, %fd226, 0d3F91BF7734CF1C48;
	fma.rn.f64 	%fd247, %fd246, %fd226, 0d3F96E91483144EF7;
	fma.rn.f64 	%fd248, %fd247, %fd226, 0d3F9F1C6E0A4F9F81;
	fma.rn.f64 	%fd249, %fd248, %fd226, 0d3FA6DB6DC27FA92B;
	fma.rn.f64 	%fd250, %fd249, %fd226, 0d3FB333333320F91B;
	fma.rn.f64 	%fd251, %fd250, %fd226, 0d3FC5555555555F4D;
	mul.f64 	%fd252, %fd226, %fd251;
	mul.f64 	%fd253, %fd239, 0dC000000000000000;
	fma.rn.f64 	%fd254, %fd253, %fd252, 0d3C91A62633145C07;
	add.f64 	%fd255, %fd253, 0d3FE921FB54442D18;
	add.f64 	%fd256, %fd255, %fd254;
	add.f64 	%fd257, %fd256, 0d3FE921FB54442D18;
	copysign.f64 	%fd542, %fd6, %fd257;
$L__BB0_4:
	add.f64 	%fd272, %fd542, %fd542;
	setp.eq.s32 	%p25, %r42, 0;
	neg.f64 	%fd273, %fd272;
	selp.f64 	%fd550, %fd272, %fd273, %p25;
	{
	.reg .b32 %temp; 
	mov.b64 	{%temp, %r2}, %fd1;
	}
	abs.f64 	%fd11, %fd1;
	{
	.reg .b32 %temp; 
	mov.b64 	{%temp, %r99}, %fd11;
	}
	setp.gt.s32 	%p26, %r99, 1071801957;
	@%p26 bra 	$L__BB0_8;
	fma.rn.f64 	%fd314, %fd4, 0d3FB0066BDC1895E9, 0dBFB3823B180754AF;
	fma.rn.f64 	%fd315, %fd314, %fd4, 0d3FB11E52CC2F79AE;
	fma.rn.f64 	%fd316, %fd315, %fd4, 0dBF924EAF3526861B;
	fma.rn.f64 	%fd317, %fd316, %fd4, 0d3F91DF02A31E6CB7;
	fma.rn.f64 	%fd318, %fd317, %fd4, 0d3F847D18B0EEC6CC;
	fma.rn.f64 	%fd319, %fd318, %fd4, 0d3F8D0AF961BA53B0;
	fma.rn.f64 	%fd320, %fd319, %fd4, 0d3F91BF7734CF1C48;
	fma.rn.f64 	%fd321, %fd320, %fd4, 0d3F96E91483144EF7;
	fma.rn.f64 	%fd322, %fd321, %fd4, 0d3F9F1C6E0A4F9F81;
	fma.rn.f64 	%fd323, %fd322, %fd4, 0d3FA6DB6DC27FA92B;
	fma.rn.f64 	%fd324, %fd323, %fd4, 0d3FB333333320F91B;
	fma.rn.f64 	%fd325, %fd324, %fd4, 0d3FC5555555555F4D;
	mul.f64 	%fd326, %fd4, %fd325;
	fma.rn.f64 	%fd12, %fd326, %fd11, %fd11;
	setp.gt.s32 	%p30, %r2, -1;
	@%p30 bra 	$L__BB0_7;
	mov.f64 	%fd331, 0d3C91A62633145C07;
	add.rn.f64 	%fd332, %fd12, %fd331;
	mov.f64 	%fd333, 0d3FF921FB54442D18;
	add.rn.f64 	%fd549, %fd333, %fd332;
	bra.uni 	$L__BB0_28;
$L__BB0_7:
	mov.f64 	%fd327, 0dBC91A62633145C07;
	add.rn.f64 	%fd328, %fd12, %fd327;
	neg.f64 	%fd329, %fd328;
	mov.f64 	%fd330, 0d3FF921FB54442D18;
	add.rn.f64 	%fd549, %fd330, %fd329;
	bra.uni 	$L__BB0_28;
$L__BB0_8:
	mov.f64 	%fd274, 0d3FF0000000000000;
	sub.f64 	%fd275, %fd274, %fd11;
	{
	.reg .b32 %temp; 
	mov.b64 	{%r100, %temp}, %fd275;
	}
	{
	.reg .b32 %temp; 
	mov.b64 	{%temp, %r101}, %fd275;
	}
	add.s32 	%r102, %r101, -1048576;
	mov.b64 	%fd276, {%r100, %r102};
	rsqrt.approx.ftz.f64 	%fd277, %fd276;
	{
	.reg .b32 %temp; 
	mov.b64 	{%r103, %temp}, %fd277;
	}
	{
	.reg .b32 %temp; 
	mov.b64 	{%temp, %r104}, %fd277;
	}
	add.s32 	%r105, %r104, -1048576;
	mov.b64 	%fd278, {%r103, %r105};
	mul.f64 	%fd279, %fd276, %fd277;
	neg.f64 	%fd280, %fd279;
	fma.rn.f64 	%fd281, %fd279, %fd280, %fd276;
	fma.rn.f64 	%fd282, %fd281, %fd278, %fd279;
	neg.f64 	%fd283, %fd282;
	fma.rn.f64 	%fd284, %fd277, %fd283, 0d3FF0000000000000;
	fma.rn.f64 	%fd285, %fd284, %fd278, %fd278;
	fma.rn.f64 	%fd286, %fd282, %fd283, %fd276;
	fma.rn.f64 	%fd287, %fd286, %fd285, %fd282;
	{
	.reg .b32 %temp; 
	mov.b64 	{%r106, %temp}, %fd287;
	}
	{
	.reg .b32 %temp; 
	mov.b64 	{%temp, %r107}, %fd287;
	}
	add.s32 	%r108, %r107, 1048576;
	mov.b64 	%fd288, {%r106, %r108};
	fma.rn.f64 	%fd289, %fd275, 0d3EC715B371155F70, 0dBEBAC2FE66FAAC4B;
	fma.rn.f64 	%fd290, %fd289, %fd275, 0d3ED9A9B88EFCD9B8;
	fma.rn.f64 	%fd291, %fd290, %fd275, 0d3EDD0F40A8A0C4C3;
	fma.rn.f64 	%fd292, %fd291, %fd275, 0d3EF46D4CFA9E0E1F;
	fma.rn.f64 	%fd293, %fd292, %fd275, 0d3F079C168D1E2422;
	fma.rn.f64 	%fd294, %fd293, %fd275, 0d3F1C9A88C3BCA540;
	fma.rn.f64 	%fd295, %fd294, %fd275, 0d3F31C4E64BD476DF;
	fma.rn.f64 	%fd296, %fd295, %fd275, 0d3F46E8BA60009C8F;
	fma.rn.f64 	%fd297, %fd296, %fd275, 0d3F5F1C71C62B05A2;
	fma.rn.f64 	%fd298, %fd297, %fd275, 0d3F76DB6DB6DC9F2C;
	fma.rn.f64 	%fd299, %fd298, %fd275, 0d3F9333333333329C;
	fma.rn.f64 	%fd300, %fd299, %fd275, 0d3FB5555555555555;
	setp.lt.s32 	%p27, %r101, 1;
	mov.f64 	%fd301, 0d0000000000000000;
	mul.rn.f64 	%fd302, %fd11, %fd301;
	mul.f64 	%fd303, %fd275, %fd300;
	fma.rn.f64 	%fd304, %fd303, %fd288, %fd288;
	selp.f64 	%fd305, %fd302, %fd304, %p27;
	setp.lt.s32 	%p28, %r101, 0;
	mov.f64 	%fd306, 0d7FF0000000000000;
	mul.rn.f64 	%fd307, %fd305, %fd306;
	selp.f64 	%fd308, %fd307, %fd305, %p28;
	setp.lt.s32 	%p29, %r2, 0;
	mov.f64 	%fd309, 0dBCA1A62633145C07;
	add.rn.f64 	%fd310, %fd308, %fd309;
	neg.f64 	%fd311, %fd310;
	mov.f64 	%fd312, 0d400921FB54442D18;
	add.rn.f64 	%fd313, %fd312, %fd311;
	selp.f64 	%fd549, %fd313, %fd308, %p29;
	bra.uni 	$L__BB0_28;
$L__BB0_9:
	mov.f64 	%fd84, 0dBFF0000000000000;
	add.rn.f64 	%fd85, %fd1, %fd84;
	{
	.reg .b32 %temp; 
	mov.b64 	{%temp, %r3}, %fd85;
	}
	setp.gt.u32 	%p2, %r3, 1127219199;
	fma.rn.f64 	%fd86, %fd1, %fd1, 0dBFF0000000000000;
	rsqrt.approx.ftz.f64 	%fd87, %fd86;
	{
	.reg .b32 %temp; 
	mov.b64 	{%r59, %temp}, %fd87;
	}
	{
	.reg .b32 %temp; 
	mov.b64 	{%temp, %r60}, %fd87;
	}
	add.s32 	%r61, %r60, -1048576;
	mov.b64 	%fd88, {%r59, %r61};
	mul.f64 	%fd89, %fd86, %fd87;
	neg.f64 	%fd90, %fd89;
	fma.rn.f64 	%fd91, %fd89, %fd90, %fd86;
	fma.rn.f64 	%fd92, %fd91, %fd88, %fd89;
	neg.f64 	%fd93, %fd92;
	fma.rn.f64 	%fd94, %fd87, %fd93, 0d3FF0000000000000;
	fma.rn.f64 	%fd95, %fd94, %fd88, %fd88;
	fma.rn.f64 	%fd96, %fd92, %fd93, %fd86;
	fma.rn.f64 	%fd97, %fd96, %fd95, %fd92;
	setp.eq.s32 	%p3, %r3, 0;
	selp.f64 	%fd98, 0d0000000000000000, %fd97, %p3;
	selp.f64 	%fd99, 0dBFF0000000000001, %fd98, %p2;
	add.f64 	%fd16, %fd85, %fd99;
	{
	.reg .b32 %temp; 
	mov.b64 	{%temp, %r62}, %fd16;
	}
	mov.b32 	%f5, %r62;
	setp.geu.f32 	%p4, %f5, 0f3FE55555;
	setp.leu.f32 	%p5, %f5, 0fBFD99999;
	or.pred  	%p6, %p4, %p5;
	@%p6 bra 	$L__BB0_11;
	add.f64 	%fd133, %fd16, 0d4000000000000000;
	div.rn.f64 	%fd134, %fd16, %fd133;
	neg.f64 	%fd135, %fd16;
	mul.f64 	%fd136, %fd134, %fd135;
	add.f64 	%fd137, %fd16, %fd136;
	mul.f64 	%fd138, %fd137, %fd137;
	fma.rn.f64 	%fd139, %fd138, 0d3EB372FB2FBE14B5, 0d3ED087FFCEB2DC44;
	fma.rn.f64 	%fd140, %fd139, %fd138, 0d3EF3B9FF890F468C;
	fma.rn.f64 	%fd141, %fd140, %fd138, 0d3F17457EFD51BAF8;
	fma.rn.f64 	%fd142, %fd141, %fd138, 0d3F3C71C8DE3CE825;
	fma.rn.f64 	%fd143, %fd142, %fd138, 0d3F6249248FA4661F;
	fma.rn.f64 	%fd144, %fd143, %fd138, 0d3F899999999D70C4;
	fma.rn.f64 	%fd145, %fd144, %fd138, 0d3FB5555555555462;
	mul.f64 	%fd146, %fd138, %fd145;
	fma.rn.f64 	%fd147, %fd146, %fd137, %fd136;
	add.f64 	%fd545, %fd16, %fd147;
	bra.uni 	$L__BB0_18;
$L__BB0_11:
	add.f64 	%fd543, %fd16, 0d3FF0000000000000;
	{
	.reg .b32 %temp; 
	mov.b64 	{%temp, %r173}, %fd543;
	}
	{
	.reg .b32 %temp; 
	mov.b64 	{%r174, %temp}, %fd543;
	}
	setp.gt.s32 	%p7, %r173, 1048575;
	mov.b32 	%r175, -1023;
	@%p7 bra 	$L__BB0_13;
	mul.f64 	%fd543, %fd543, 0d4350000000000000;
	{
	.reg .b32 %temp; 
	mov.b64 	{%temp, %r173}, %fd543;
	}
	{
	.reg .b32 %temp; 
	mov.b64 	{%r174, %temp}, %fd543;
	}
	mov.b32 	%r175, -1077;
$L__BB0_13:
	add.s32 	%r65, %r173, -1;
	setp.gt.u32 	%p8, %r65, 2146435070;
	@%p8 bra 	$L__BB0_17;
	shr.u32 	%r68, %r173, 20;
	add.s32 	%r176, %r175, %r68;
	and.b32  	%r69, %r173, 1048575;
	or.b32  	%r70, %r69, 1072693248;
	mov.b64 	%fd544, {%r174, %r70};
	setp.lt.u32 	%p10, %r70, 1073127583;
	@%p10 bra 	$L__BB0_16;
	{
	.reg .b32 %temp; 
	mov.b64 	{%r71, %temp}, %fd544;
	}
	{
	.reg .b32 %temp; 
	mov.b64 	{%temp, %r72}, %fd544;
	}
	add.s32 	%r73, %r72, -1048576;
	mov.b64 	%fd544, {%r71, %r73};
	add.s32 	%r176, %r176, 1;
$L__BB0_16:
	add.f64 	%fd101, %fd544, 0dBFF0000000000000;
	add.f64 	%fd102, %fd544, 0d3FF0000000000000;
	rcp.approx.ftz.f64 	%fd103, %fd102;
	neg.f64 	%fd104, %fd102;
	fma.rn.f64 	%fd105, %fd104, %fd103, 0d3FF0000000000000;
	fma.rn.f64 	%fd106, %fd105, %fd105, %fd105;
	fma.rn.f64 	%fd107, %fd106, %fd103, %fd103;
	mul.f64 	%fd108, %fd101, %fd107;
	fma.rn.f64 	%fd109, %fd101, %fd107, %fd108;
	mul.f64 	%fd110, %fd109, %fd109;
	fma.rn.f64 	%fd111, %fd110, 0d3EB1380B3AE80F1E, 0d3ED0EE258B7A8B04;
	fma.rn.f64 	%fd112, %fd111, %fd110, 0d3EF3B2669F02676F;
	fma.rn.f64 	%fd113, %fd112, %fd110, 0d3F1745CBA9AB0956;
	fma.rn.f64 	%fd114, %fd113, %fd110, 0d3F3C71C72D1B5154;
	fma.rn.f64 	%fd115, %fd114, %fd110, 0d3F624924923BE72D;
	fma.rn.f64 	%fd116, %fd115, %fd110, 0d3F8999999999A3C4;
	fma.rn.f64 	%fd117, %fd116, %fd110, 0d3FB5555555555554;
	sub.f64 	%fd118, %fd101, %fd109;
	add.f64 	%fd119, %fd118, %fd118;
	neg.f64 	%fd120, %fd109;
	fma.rn.f64 	%fd121, %fd120, %fd101, %fd119;
	mul.f64 	%fd122, %fd107, %fd121;
	mul.f64 	%fd123, %fd110, %fd117;
	fma.rn.f64 	%fd124, %fd123, %fd109, %fd122;
	xor.b32  	%r74, %r176, -2147483648;
	mov.b32 	%r75, 1127219200;
	mov.b64 	%fd125, {%r74, %r75};
	mov.b32 	%r76, -2147483648;
	mov.b64 	%fd126, {%r76, %r75};
	sub.f64 	%fd127, %fd125, %fd126;
	fma.rn.f64 	%fd128, %fd127, 0d3FE62E42FEFA39EF, %fd109;
	fma.rn.f64 	%fd129, %fd127, 0dBFE62E42FEFA39EF, %fd128;
	sub.f64 	%fd130, %fd129, %fd109;
	sub.f64 	%fd131, %fd124, %fd130;
	fma.rn.f64 	%fd132, %fd127, 0d3C7ABC9E3B39803F, %fd131;
	add.f64 	%fd545, %fd128, %fd132;
	bra.uni 	$L__BB0_18;
$L__BB0_17:
	fma.rn.f64 	%fd100, %fd543, 0d7FF0000000000000, 0d7FF0000000000000;
	{
	.reg .b32 %temp; 
	mov.b64 	{%temp, %r66}, %fd543;
	}
	and.b32  	%r67, %r66, 2147483647;
	setp.eq.s32 	%p9, %r67, 0;
	selp.f64 	%fd545, 0dFFF0000000000000, %fd100, %p9;
$L__BB0_18:
	setp.gt.u32 	%p11, %r3, 1127219199;
	add.f64 	%fd148, %fd545, 0d3FE62E42FEFA39EF;
	selp.f64 	%fd549, %fd148, %fd545, %p11;
	sub.f64 	%fd149, %fd2, %fd3;
	mul.f64 	%fd150, %fd5, 0dC000000000000000;
	div.rn.f64 	%fd151, %fd149, %fd150;
	sqrt.rn.f64 	%fd28, %fd151;
	{
	.reg .b32 %temp; 
	mov.b64 	{%temp, %r77}, %fd28;
	}
	{
	.reg .b32 %temp; 
	mov.b64 	{%r78, %temp}, %fd28;
	}
	and.b32  	%r14, %r77, 2147483647;
	mov.b64 	%fd152, {%r78, %r14};
	fma.rn.f64 	%fd153, %fd28, %fd28, 0d3FF0000000000000;
	rsqrt.approx.ftz.f64 	%fd154, %fd153;
	mul.rn.f64 	%fd155, %fd154, %fd154;
	neg.f64 	%fd156, %fd155;
	fma.rn.f64 	%fd157, %fd153, %fd156, 0d3FF0000000000000;
	fma.rn.f64 	%fd158, %fd157, 0d3FD8000000000000, 0d3FE0000000000000;
	mul.rn.f64 	%fd159, %fd157, %fd154;
	fma.rn.f64 	%fd160, %fd158, %fd159, %fd154;
	fma.rn.f64 	%fd161, %fd153, %fd160, 0d3FF0000000000000;
	rcp.approx.ftz.f64 	%fd162, %fd161;
	neg.f64 	%fd163, %fd161;
	fma.rn.f64 	%fd164, %fd163, %fd162, 0d3FF0000000000000;
	fma.rn.f64 	%fd165, %fd164, %fd164, %fd164;
	fma.rn.f64 	%fd166, %fd165, %fd162, %fd162;
	mul.f64 	%fd167, %fd152, %fd166;
	fma.rn.f64 	%fd168, %fd152, %fd167, %fd152;
	setp.gt.u32 	%p12, %r14, 1138753535;
	selp.f64 	%fd29, %fd152, %fd168, %p12;
	{
	.reg .b32 %temp; 
	mov.b64 	{%temp, %r79}, %fd29;
	}
	mov.b32 	%f6, %r79;
	setp.geu.f32 	%p13, %f6, 0f3FE55555;
	setp.leu.f32 	%p14, %f6, 0fBFD99999;
	or.pred  	%p15, %p13, %p14;
	@%p15 bra 	$L__BB0_20;
	add.f64 	%fd202, %fd29, 0d4000000000000000;
	div.rn.f64 	%fd203, %fd29, %fd202;
	neg.f64 	%fd204, %fd29;
	mul.f64 	%fd205, %fd203, %fd204;
	add.f64 	%fd206, %fd29, %fd205;
	mul.f64 	%fd207, %fd206, %fd206;
	fma.rn.f64 	%fd208, %fd207, 0d3EB372FB2FBE14B5, 0d3ED087FFCEB2DC44;
	fma.rn.f64 	%fd209, %fd208, %fd207, 0d3EF3B9FF890F468C;
	fma.rn.f64 	%fd210, %fd209, %fd207, 0d3F17457EFD51BAF8;
	fma.rn.f64 	%fd211, %fd210, %fd207, 0d3F3C71C8DE3CE825;
	fma.rn.f64 	%fd212, %fd211, %fd207, 0d3F6249248FA4661F;
	fma.rn.f64 	%fd213, %fd212, %fd207, 0d3F899999999D70C4;
	fma.rn.f64 	%fd214, %fd213, %fd207, 0d3FB5555555555462;
	mul.f64 	%fd215, %fd207, %fd214;
	fma.rn.f64 	%fd216, %fd215, %fd206, %fd205;
	add.f64 	%fd548, %fd29, %fd216;
	bra.uni 	$L__BB0_27;
$L__BB0_20:
	add.f64 	%fd546, %fd29, 0d3FF0000000000000;
	{
	.reg .b32 %temp; 
	mov.b64 	{%temp, %r177}, %fd546;
	}
	{
	.reg .b32 %temp; 
	mov.b64 	{%r178, %temp}, %fd546;
	}
	setp.gt.s32 	%p16, %r177, 1048575;
	mov.b32 	%r179, -1023;
	@%p16 bra 	$L__BB0_22;
	mul.f64 	%fd546, %fd546, 0d4350000000000000;
	{
	.reg .b32 %temp; 
	mov.b64 	{%temp, %r177}, %fd546;
	}
	{
	.reg .b32 %temp; 
	mov.b64 	{%r178, %temp}, %fd546;
	}
	mov.b32 	%r179, -1077;
$L__BB0_22:
	add.s32 	%r82, %r177, -1;
	setp.gt.u32 	%p17, %r82, 2146435070;
	@%p17 bra 	$L__BB0_26;
	shr.u32 	%r85, %r177, 20;
	add.s32 	%r180, %r179, %r85;
	and.b32  	%r86, %r177, 1048575;
	or.b32  	%r87, %r86, 1072693248;
	mov.b64 	%fd547, {%r178, %r87};
	setp.lt.u32 	%p19, %r87, 1073127583;
	@%p19 bra 	$L__BB0_25;
	{
	.reg .b32 %temp; 
	mov.b64 	{%r88, %temp}, %fd547;
	}
	{
	.reg .b32 %temp; 
	mov.b64 	{%temp, %r89}, %fd547;
	}
	add.s32 	%r90, %r89, -1048576;
	mov.b64 	%fd547, {%r88, %r90};
	add.s32 	%r180, %r180, 1;
$L__BB0_25:
	add.f64 	%fd170, %fd547, 0dBFF0000000000000;
	add.f64 	%fd171, %fd547, 0d3FF0000000000000;
	rcp.approx.ftz.f64 	%fd172, %fd171;
	neg.f64 	%fd173, %fd171;
	fma.rn.f64 	%fd174, %fd173, %fd172, 0d3FF0000000000000;
	fma.rn.f64 	%fd175, %fd174, %fd174, %fd174;
	fma.rn.f64 	%fd176, %fd175, %fd172, %fd172;
	mul.f64 	%fd177, %fd170, %fd176;
	fma.rn.f64 	%fd178, %fd170, %fd176, %fd177;
	mul.f64 	%fd179, %fd178, %fd178;
	fma.rn.f64 	%fd180, %fd179, 0d3EB1380B3AE80F1E, 0d3ED0EE258B7A8B04;
	fma.rn.f64 	%fd181, %fd180, %fd179, 0d3EF3B2669F02676F;
	fma.rn.f64 	%fd182, %fd181, %fd179, 0d3F1745CBA9AB0956;
	fma.rn.f64 	%fd183, %fd182, %fd179, 0d3F3C71C72D1B5154;
	fma.rn.f64 	%fd184, %fd183, %fd179, 0d3F624924923BE72D;
	fma.rn.f64 	%fd185, %fd184, %fd179, 0d3F8999999999A3C4;
	fma.rn.f64 	%fd186, %fd185, %fd179, 0d3FB5555555555554;
	sub.f64 	%fd187, %fd170, %fd178;
	add.f64 	%fd188, %fd187, %fd187;
	neg.f64 	%fd189, %fd178;
	fma.rn.f64 	%fd190, %fd189, %fd170, %fd188;
	mul.f64 	%fd191, %fd176, %fd190;
	mul.f64 	%fd192, %fd179, %fd186;
	fma.rn.f64 	%fd193, %fd192, %fd178, %fd191;
	xor.b32  	%r91, %r180, -2147483648;
	mov.b32 	%r92, 1127219200;
	mov.b64 	%fd194, {%r91, %r92};
	mov.b32 	%r93, -2147483648;
	mov.b64 	%fd195, {%r93, %r92};
	sub.f64 	%fd196, %fd194, %fd195;
	fma.rn.f64 	%fd197, %fd196, 0d3FE62E42FEFA39EF, %fd178;
	fma.rn.f64 	%fd198, %fd196, 0dBFE62E42FEFA39EF, %fd197;
	sub.f64 	%fd199, %fd198, %fd178;
	sub.f64 	%fd200, %fd193, %fd199;
	fma.rn.f64 	%fd201, %fd196, 0d3C7ABC9E3B39803F, %fd200;
	add.f64 	%fd548, %fd197, %fd201;
	bra.uni 	$L__BB0_27;
$L__BB0_26:
	fma.rn.f64 	%fd169, %fd546, 0d7FF0000000000000, 0d7FF0000000000000;
	{
	.reg .b32 %temp; 
	mov.b64 	{%temp, %r83}, %fd546;
	}
	and.b32  	%r84, %r83, 2147483647;
	setp.eq.s32 	%p18, %r84, 0;
	selp.f64 	%fd548, 0dFFF0000000000000, %fd169, %p18;
$L__BB0_27:
	setp.gt.u32 	%p20, %r14, 1138753535;
	add.f64 	%fd217, %fd548, 0d3FE62E42FEFA39EF;
	selp.f64 	%fd218, %fd217, %fd548, %p20;
	copysign.f64 	%fd219, %fd28, %fd218;
	add.f64 	%fd220, %fd219, %fd219;
	setp.eq.s32 	%p21, %r42, 0;
	neg.f64 	%fd221, %fd220;
	selp.f64 	%fd550, %fd220, %fd221, %p21;
$L__BB0_28:
	add.f64 	%fd43, %fd549, %fd549;
	setp.leu.f64 	%p31, %fd5, 0d0000000000000000;
	@%p31 bra 	$L__BB0_43;
	abs.f64 	%fd44, %fd43;
	setp.neu.f64 	%p42, %fd44, 0d7FF0000000000000;
	@%p42 bra 	$L__BB0_31;
	mov.f64 	%fd417, 0d0000000000000000;
	mul.rn.f64 	%fd551, %fd43, %fd417;
	mov.b32 	%r181, 0;
	bra.uni 	$L__BB0_33;
$L__BB0_31:
	mul.f64 	%fd412, %fd43, 0d3FE45F306DC9C883;
	cvt.rni.s32.f64 	%r181, %fd412;
	cvt.rn.f64.s32 	%fd413, %r181;
	fma.rn.f64 	%fd414, %fd413, 0dBFF921FB54442D18, %fd43;
	fma.rn.f64 	%fd415, %fd413, 0dBC91A62633145C00, %fd414;
	fma.rn.f64 	%fd551, %fd413, 0dB97B839A252049C0, %fd415;
	setp.ltu.f64 	%p43, %fd44, 0d41E0000000000000;
	@%p43 bra 	$L__BB0_33;
	{ // callseq 0, 0
	.param .b64 param0;
	st.param.f64 	[param0], %fd43;
	.param .align 16 .b8 retval0[16];
	call.uni (retval0), 
	__internal_trig_reduction_slowpathd, 
	(
	param0
	);
	ld.param.f64 	%fd551, [retval0];
	ld.param.b32 	%r181, [retval0+8];
	} // callseq 0
$L__BB0_33:
	shl.b32 	%r137, %r181, 6;
	cvt.u64.u32 	%rd6, %r137;
	and.b64  	%rd7, %rd6, 64;
	mov.u64 	%rd8, __cudart_sin_cos_coeffs;
	add.s64 	%rd9, %rd8, %rd7;
	mul.rn.f64 	%fd418, %fd551, %fd551;
	and.b32  	%r138, %r181, 1;
	setp.eq.b32 	%p44, %r138, 1;
	selp.f64 	%fd419, 0dBDA8FF8320FD8164, 0d3DE5DB65F9785EBA, %p44;
	ld.global.nc.v2.f64 	{%fd420, %fd421}, [%rd9];
	fma.rn.f64 	%fd422, %fd419, %fd418, %fd420;
	fma.rn.f64 	%fd423, %fd422, %fd418, %fd421;
	ld.global.nc.v2.f64 	{%fd424, %fd425}, [%rd9+16];
	fma.rn.f64 	%fd426, %fd423, %fd418, %fd424;
	fma.rn.f64 	%fd427, %fd426, %fd418, %fd425;
	ld.global.nc.v2.f64 	{%fd428, %fd429}, [%rd9+32];
	fma.rn.f64 	%fd430, %fd427, %fd418, %fd428;
	fma.rn.f64 	%fd431, %fd430, %fd418, %fd429;
	fma.rn.f64 	%fd432, %fd431, %fd551, %fd551;
	fma.rn.f64 	%fd433, %fd431, %fd418, 0d3FF0000000000000;
	selp.f64 	%fd434, %fd433, %fd432, %p44;
	and.b32  	%r139, %r181, 2;
	setp.eq.s32 	%p45, %r139, 0;
	mov.f64 	%fd435, 0d0000000000000000;
	sub.f64 	%fd436, %fd435, %fd434;
	selp.f64 	%fd437, %fd434, %fd436, %p45;
	sub.f64 	%fd49, %fd43, %fd437;
	abs.f64 	%fd50, %fd550;
	setp.neu.f64 	%p46, %fd50, 0d7FF0000000000000;
	@%p46 bra 	$L__BB0_35;
	mov.f64 	%fd443, 0d0000000000000000;
	mul.rn.f64 	%fd552, %fd550, %fd443;
	mov.b32 	%r182, 0;
	bra.uni 	$L__BB0_37;
$L__BB0_35:
	mul.f64 	%fd438, %fd550, 0d3FE45F306DC9C883;
	cvt.rni.s32.f64 	%r182, %fd438;
	cvt.rn.f64.s32 	%fd439, %r182;
	fma.rn.f64 	%fd440, %fd439, 0dBFF921FB54442D18, %fd550;
	fma.rn.f64 	%fd441, %fd439, 0dBC91A62633145C00, %fd440;
	fma.rn.f64 	%fd552, %fd439, 0dB97B839A252049C0, %fd441;
	setp.ltu.f64 	%p47, %fd50, 0d41E0000000000000;
	@%p47 bra 	$L__BB0_37;
	{ // callseq 1, 0
	.param .b64 param0;
	st.param.f64 	[param0], %fd550;
	.param .align 16 .b8 retval0[16];
	call.uni (retval0), 
	__internal_trig_reduction_slowpathd, 
	(
	param0
	);
	ld.param.f64 	%fd552, [retval0];
	ld.param.b32 	%r182, [retval0+8];
	} // callseq 1
$L__BB0_37:
	shl.b32 	%r142, %r182, 6;
	cvt.u64.u32 	%rd10, %r142;
	and.b64  	%rd11, %rd10, 64;
	add.s64 	%rd13, %rd8, %rd11;
	mul.rn.f64 	%fd444, %fd552, %fd552;
	and.b32  	%r143, %r182, 1;
	setp.eq.b32 	%p48, %r143, 1;
	selp.f64 	%fd445, 0dBDA8FF8320FD8164, 0d3DE5DB65F9785EBA, %p48;
	ld.global.nc.v2.f64 	{%fd446, %fd447}, [%rd13];
	fma.rn.f64 	%fd448, %fd445, %fd444, %fd446;
	fma.rn.f64 	%fd449, %fd448, %fd444, %fd447;
	ld.global.nc.v2.f64 	{%fd450, %fd451}, [%rd13+16];
	fma.rn.f64 	%fd452, %fd449, %fd444, %fd450;
	fma.rn.f64 	%fd453, %fd452, %fd444, %fd451;
	ld.global.nc.v2.f64 	{%fd454, %fd455}, [%rd13+32];
	fma.rn.f64 	%fd456, %fd453, %fd444, %fd454;
	fma.rn.f64 	%fd457, %fd456, %fd444, %fd455;
	fma.rn.f64 	%fd458, %fd457, %fd552, %fd552;
	fma.rn.f64 	%fd459, %fd457, %fd444, 0d3FF0000000000000;
	selp.f64 	%fd460, %fd459, %fd458, %p48;
	and.b32  	%r144, %r182, 2;
	setp.eq.s32 	%p49, %r144, 0;
	mov.f64 	%fd461, 0d0000000000000000;
	sub.f64 	%fd462, %fd461, %fd460;
	selp.f64 	%fd463, %fd460, %fd462, %p49;
	sub.f64 	%fd464, %fd550, %fd463;
	sub.f64 	%fd55, %fd49, %fd464;
	mov.f64 	%fd465, 0dBFF0000000000000;
	{
	.reg .b32 %temp; 
	mov.b64 	{%temp, %r31}, %fd465;
	}
	mov.f64 	%fd466, 0d3FF0000000000000;
	{
	.reg .b32 %temp; 
	mov.b64 	{%temp, %r145}, %fd466;
	}
	setp.gt.s32 	%p50, %r145, 1071801957;
	@%p50 bra 	$L__BB0_41;
	setp.gt.s32 	%p54, %r31, -1;
	@%p54 bra 	$L__BB0_40;
	mov.f64 	%fd498, 0d3C91A62633145C07;
	mov.f64 	%fd499, 0d3FF6EF46DDDAC26E;
	add.rn.f64 	%fd500, %fd499, %fd498;
	mov.f64 	%fd501, 0d3FF921FB54442D18;
	add.rn.f64 	%fd553, %fd501, %fd500;
	bra.uni 	$L__BB0_42;
$L__BB0_40:
	mov.f64 	%fd493, 0dBC91A62633145C07;
	mov.f64 	%fd494, 0d3FF6EF46DDDAC26E;
	add.rn.f64 	%fd495, %fd494, %fd493;
	neg.f64 	%fd496, %fd495;
	mov.f64 	%fd497, 0d3FF921FB54442D18;
	add.rn.f64 	%fd553, %fd497, %fd496;
	bra.uni 	$L__BB0_42;
$L__BB0_41:
	mov.f64 	%fd467, 0d0000000000000000;
	{
	.reg .b32 %temp; 
	mov.b64 	{%r146, %temp}, %fd467;
	}
	{
	.reg .b32 %temp; 
	mov.b64 	{%temp, %r147}, %fd467;
	}
	add.s32 	%r148, %r147, -1048576;
	mov.b64 	%fd468, {%r146, %r148};
	rsqrt.approx.ftz.f64 	%fd469, %fd468;
	{
	.reg .b32 %temp; 
	mov.b64 	{%r149, %temp}, %fd469;
	}
	{
	.reg .b32 %temp; 
	mov.b64 	{%temp, %r150}, %fd469;
	}
	add.s32 	%r151, %r150, -1048576;
	mov.b64 	%fd470, {%r149, %r151};
	mul.f64 	%fd471, %fd468, %fd469;
	neg.f64 	%fd472, %fd471;
	fma.rn.f64 	%fd473, %fd471, %fd472, %fd468;
	fma.rn.f64 	%fd474, %fd473, %fd470, %fd471;
	neg.f64 	%fd475, %fd474;
	fma.rn.f64 	%fd476, %fd469, %fd475, 0d3FF0000000000000;
	fma.rn.f64 	%fd477, %fd476, %fd470, %fd470;
	fma.rn.f64 	%fd478, %fd474, %fd475, %fd468;
	fma.rn.f64 	%fd479, %fd478, %fd477, %fd474;
	{
	.reg .b32 %temp; 
	mov.b64 	{%r152, %temp}, %fd479;
	}
	{
	.reg .b32 %temp; 
	mov.b64 	{%temp, %r153}, %fd479;
	}
	add.s32 	%r154, %r153, 1048576;
	mov.b64 	%fd480, {%r152, %r154};
	setp.lt.s32 	%p51, %r147, 1;
	mov.f64 	%fd481, 0d3FF0000000000000;
	mul.rn.f64 	%fd482, %fd481, %fd467;
	fma.rn.f64 	%fd483, %fd480, 0d0000000000000000, %fd480;
	selp.f64 	%fd484, %fd482, %fd483, %p51;
	setp.lt.s32 	%p52, %r147, 0;
	mov.f64 	%fd485, 0d7FF0000000000000;
	mul.rn.f64 	%fd486, %fd484, %fd485;
	selp.f64 	%fd487, %fd486, %fd484, %p52;
	setp.lt.s32 	%p53, %r31, 0;
	mov.f64 	%fd488, 0dBCA1A62633145C07;
	add.rn.f64 	%fd489, %fd487, %fd488;
	neg.f64 	%fd490, %fd489;
	mov.f64 	%fd491, 0d400921FB54442D18;
	add.rn.f64 	%fd492, %fd491, %fd490;
	selp.f64 	%fd553, %fd492, %fd487, %p53;
$L__BB0_42:
	add.f64 	%fd502, %fd553, %fd553;
	cvt.rn.f64.s32 	%fd503, %r43;
	fma.rn.f64 	%fd504, %fd502, %fd503, %fd55;
	sqrt.rn.f64 	%fd505, %fd5;
	mul.f64 	%fd506, %fd5, %fd505;
	mul.f64 	%fd557, %fd506, %fd504;
	bra.uni 	$L__BB0_50;
$L__BB0_43:
	neg.f64 	%fd61, %fd5;
	{
	.reg .b32 %temp; 
	mov.b64 	{%temp, %r109}, %fd43;
	}
	and.b32  	%r110, %r109, 2147483647;
	{
	.reg .b32 %temp; 
	mov.b64 	{%r111, %temp}, %fd43;
	}
	mov.b64 	%fd62, {%r111, %r110};
	setp.gt.u32 	%p32, %r110, 1072693247;
	@%p32 bra 	$L__BB0_45;
	mul.f64 	%fd362, %fd62, %fd62;
	fma.rn.f64 	%fd363, %fd362, 0d3D6B4C75AB274C53, 0d3DE611A561D87DEF;
	fma.rn.f64 	%fd364, %fd363, %fd362, 0d3E5AE64671B18F5C;
	fma.rn.f64 	%fd365, %fd364, %fd362, 0d3EC71DE3A465B1E4;
	fma.rn.f64 	%fd366, %fd365, %fd362, 0d3F2A01A01A02899D;
	fma.rn.f64 	%fd367, %fd366, %fd362, 0d3F811111111110A6;
	fma.rn.f64 	%fd368, %fd367, %fd362, 0d3FC5555555555556;
	mul.f64 	%fd369, %fd362, %fd368;
	fma.rn.f64 	%fd554, %fd369, %fd62, %fd62;
	bra.uni 	$L__BB0_46;
$L__BB0_45:
	{
	.reg .b32 %temp; 
	mov.b64 	{%temp, %r112}, %fd62;
	}
	fma.rn.f64 	%fd334, %fd62, 0d3FF71547652B82FE, 0d4338000000000000;
	{
	.reg .b32 %temp; 
	mov.b64 	{%r113, %temp}, %fd334;
	}
	add.s32 	%r114, %r113, -1;
	mov.f64 	%fd335, 0dC338000000000000;
	add.rn.f64 	%fd336, %fd334, %fd335;
	fma.rn.f64 	%fd337, %fd336, 0dBFE62E42FEFA39EF, %fd62;
	fma.rn.f64 	%fd338, %fd336, 0dBC7ABC9E3B39803F, %fd337;
	shl.b32 	%r115, %r112, 1;
	setp.lt.u32 	%p33, %r115, 2142496327;
	selp.f64 	%fd339, %fd62, %fd338, %p33;
	selp.b32 	%r116, 0, %r114, %p33;
	fma.rn.f64 	%fd340, %fd339, 0d3E21F4076ACD15B6, 0d3E5AF86D8EBD13CD;
	fma.rn.f64 	%fd341, %fd340, %fd339, 0d3E927E5092BA033D;
	fma.rn.f64 	%fd342, %fd341, %fd339, 0d3EC71DDE6C5F9DA1;
	fma.rn.f64 	%fd343, %fd342, %fd339, 0d3EFA01A018D034E6;
	fma.rn.f64 	%fd344, %fd343, %fd339, 0d3F2A01A01B3B6940;
	fma.rn.f64 	%fd345, %fd344, %fd339, 0d3F56C16C16C1B5DD;
	fma.rn.f64 	%fd346, %fd345, %fd339, 0d3F8111111110F74D;
	fma.rn.f64 	%fd347, %fd346, %fd339, 0d3FA555555555554D;
	fma.rn.f64 	%fd348, %fd347, %fd339, 0d3FC5555555555557;
	fma.rn.f64 	%fd349, %fd348, %fd339, 0d3FE0000000000000;
	mul.f64 	%fd350, %fd339, %fd349;
	fma.rn.f64 	%fd351, %fd350, %fd339, %fd339;
	setp.eq.s32 	%p34, %r116, 1024;
	shl.b32 	%r117, %r116, 20;
	add.s32 	%r118, %r117, 1072693248;
	selp.b32 	%r119, 2145386496, %r118, %p34;
	mov.b32 	%r120, 0;
	mov.b64 	%fd352, {%r120, %r119};
	mov.b32 	%r121, 1071644672;
	mov.b64 	%fd353, {%r120, %r121};
	sub.f64 	%fd354, %fd352, %fd353;
	fma.rn.f64 	%fd355, %fd351, %fd352, %fd354;
	add.f64 	%fd356, %fd355, %fd355;
	selp.f64 	%fd357, %fd356, %fd355, %p34;
	setp.eq.s32 	%p35, %r115, 0;
	selp.f64 	%fd358, %fd62, %fd357, %p35;
	fma.rn.f64 	%fd359, %fd358, 0d4000000000000000, 0d3FF0000000000000;
	div.rn.f64 	%fd360, %fd358, %fd359;
	add.f64 	%fd361, %fd358, %fd360;
	setp.ge.f64 	%p36, %fd62, 0d408633CE8FB9F87E;
	selp.f64 	%fd554, 0d7FF0000000000000, %fd361, %p36;
$L__BB0_46:
	copysign.f64 	%fd370, %fd43, %fd554;
	sub.f64 	%fd66, %fd370, %fd43;
	{
	.reg .b32 %temp; 
	mov.b64 	{%temp, %r122}, %fd550;
	}
	and.b32  	%r123, %r122, 2147483647;
	{
	.reg .b32 %temp; 
	mov.b64 	{%r124, %temp}, %fd550;
	}
	mov.b64 	%fd67, {%r124, %r123};
	setp.gt.u32 	%p37, %r123, 1072693247;
	@%p37 bra 	$L__BB0_48;
	mul.f64 	%fd399, %fd67, %fd67;
	fma.rn.f64 	%fd400, %fd399, 0d3D6B4C75AB274C53, 0d3DE611A561D87DEF;
	fma.rn.f64 	%fd401, %fd400, %fd399, 0d3E5AE64671B18F5C;
	fma.rn.f64 	%fd402, %fd401, %fd399, 0d3EC71DE3A465B1E4;
	fma.rn.f64 	%fd403, %fd402, %fd399, 0d3F2A01A01A02899D;
	fma.rn.f64 	%fd404, %fd403, %fd399, 0d3F811111111110A6;
	fma.rn.f64 	%fd405, %fd404, %fd399, 0d3FC5555555555556;
	mul.f64 	%fd406, %fd399, %fd405;
	fma.rn.f64 	%fd555, %fd406, %fd67, %fd67;
	bra.uni 	$L__BB0_49;
$L__BB0_48:
	{
	.reg .b32 %temp; 
	mov.b64 	{%temp, %r125}, %fd67;
	}
	fma.rn.f64 	%fd371, %fd67, 0d3FF71547652B82FE, 0d4338000000000000;
	{
	.reg .b32 %temp; 
	mov.b64 	{%r126, %temp}, %fd371;
	}
	add.s32 	%r127, %r126, -1;
	mov.f64 	%fd372, 0dC338000000000000;
	add.rn.f64 	%fd373, %fd371, %fd372;
	fma.rn.f64 	%fd374, %fd373, 0dBFE62E42FEFA39EF, %fd67;
	fma.rn.f64 	%fd375, %fd373, 0dBC7ABC9E3B39803F, %fd374;
	shl.b32 	%r128, %r125, 1;
	setp.lt.u32 	%p38, %r128, 2142496327;
	selp.f64 	%fd376, %fd67, %fd375, %p38;
	selp.b32 	%r129, 0, %r127, %p38;
	fma.rn.f64 	%fd377, %fd376, 0d3E21F4076ACD15B6, 0d3E5AF86D8EBD13CD;
	fma.rn.f64 	%fd378, %fd377, %fd376, 0d3E927E5092BA033D;
	fma.rn.f64 	%fd379, %fd378, %fd376, 0d3EC71DDE6C5F9DA1;
	fma.rn.f64 	%fd380, %fd379, %fd376, 0d3EFA01A018D034E6;
	fma.rn.f64 	%fd381, %fd380, %fd376, 0d3F2A01A01B3B6940;
	fma.rn.f64 	%fd382, %fd381, %fd376, 0d3F56C16C16C1B5DD;
	fma.rn.f64 	%fd383, %fd382, %fd376, 0d3F8111111110F74D;
	fma.rn.f64 	%fd384, %fd383, %fd376, 0d3FA555555555554D;
	fma.rn.f64 	%fd385, %fd384, %fd376, 0d3FC5555555555557;
	fma.rn.f64 	%fd386, %fd385, %fd376, 0d3FE0000000000000;
	mul.f64 	%fd387, %fd376, %fd386;
	fma.rn.f64 	%fd388, %fd387, %fd376, %fd376;
	setp.eq.s32 	%p39, %r129, 1024;
	shl.b32 	%r130, %r129, 20;
	add.s32 	%r131, %r130, 1072693248;
	selp.b32 	%r132, 2145386496, %r131, %p39;
	mov.b32 	%r133, 0;
	mov.b64 	%fd389, {%r133, %r132};
	mov.b32 	%r134, 1071644672;
	mov.b64 	%fd390, {%r133, %r134};
	sub.f64 	%fd391, %fd389, %fd390;
	fma.rn.f64 	%fd392, %fd388, %fd389, %fd391;
	add.f64 	%fd393, %fd392, %fd392;
	selp.f64 	%fd394, %fd393, %fd392, %p39;
	setp.eq.s32 	%p40, %r128, 0;
	selp.f64 	%fd395, %fd67, %fd394, %p40;
	fma.rn.f64 	%fd396, %fd395, 0d4000000000000000, 0d3FF0000000000000;
	div.rn.f64 	%fd397, %fd395, %fd396;
	add.f64 	%fd398, %fd395, %fd397;
	setp.ge.f64 	%p41, %fd67, 0d408633CE8FB9F87E;
	selp.f64 	%fd555, 0d7FF0000000000000, %fd398, %p41;
$L__BB0_49:
	copysign.f64 	%fd407, %fd550, %fd555;
	sub.f64 	%fd408, %fd407, %fd550;
	sub.f64 	%fd409, %fd66, %fd408;
	sqrt.rn.f64 	%fd410, %fd61;
	mul.f64 	%fd411, %fd410, %fd61;
	mul.f64 	%fd557, %fd411, %fd409;
$L__BB0_50:
	{
	.reg .b32 %temp; 
	mov.b64 	{%temp, %r183}, %fd557;
	}
	{
	.reg .b32 %temp; 
	mov.b64 	{%r184, %temp}, %fd557;
	}
	setp.gt.s32 	%p55, %r183, 1048575;
	mov.b32 	%r185, -1023;
	@%p55 bra 	$L__BB0_52;
	mul.f64 	%fd557, %fd557, 0d4350000000000000;
	{
	.reg .b32 %temp; 
	mov.b64 	{%temp, %r183}, %fd557;
	}
	{
	.reg .b32 %temp; 
	mov.b64 	{%r184, %temp}, %fd557;
	}
	mov.b32 	%r185, -1077;
$L__BB0_52:
	add.s32 	%r157, %r183, -1;
	setp.gt.u32 	%p56, %r157, 2146435070;
	@%p56 bra 	$L__BB0_56;
	shr.u32 	%r160, %r183, 20;
	add.s32 	%r186, %r185, %r160;
	and.b32  	%r161, %r183, 1048575;
	or.b32  	%r162, %r161, 1072693248;
	mov.b64 	%fd558, {%r184, %r162};
	setp.lt.u32 	%p58, %r162, 1073127583;
	@%p58 bra 	$L__BB0_55;
	{
	.reg .b32 %temp; 
	mov.b64 	{%r163, %temp}, %fd558;
	}
	{
	.reg .b32 %temp; 
	mov.b64 	{%temp, %r164}, %fd558;
	}
	add.s32 	%r165, %r164, -1048576;
	mov.b64 	%fd558, {%r163, %r165};
	add.s32 	%r186, %r186, 1;
$L__BB0_55:
	add.f64 	%fd508, %fd558, 0dBFF0000000000000;
	add.f64 	%fd509, %fd558, 0d3FF0000000000000;
	rcp.approx.ftz.f64 	%fd510, %fd509;
	neg.f64 	%fd511, %fd509;
	fma.rn.f64 	%fd512, %fd511, %fd510, 0d3FF0000000000000;
	fma.rn.f64 	%fd513, %fd512, %fd512, %fd512;
	fma.rn.f64 	%fd514, %fd513, %fd510, %fd510;
	mul.f64 	%fd515, %fd508, %fd514;
	fma.rn.f64 	%fd516, %fd508, %fd514, %fd515;
	mul.f64 	%fd517, %fd516, %fd516;
	fma.rn.f64 	%fd518, %fd517, 0d3EB1380B3AE80F1E, 0d3ED0EE258B7A8B04;
	fma.rn.f64 	%fd519, %fd518, %fd517, 0d3EF3B2669F02676F;
	fma.rn.f64 	%fd520, %fd519, %fd517, 0d3F1745CBA9AB0956;
	fma.rn.f64 	%fd521, %fd520, %fd517, 0d3F3C71C72D1B5154;
	fma.rn.f64 	%fd522, %fd521, %fd517, 0d3F624924923BE72D;
	fma.rn.f64 	%fd523, %fd522, %fd517, 0d3F8999999999A3C4;
	fma.rn.f64 	%fd524, %fd523, %fd517, 0d3FB5555555555554;
	sub.f64 	%fd525, %fd508, %fd516;
	add.f64 	%fd526, %fd525, %fd525;
	neg.f64 	%fd527, %fd516;
	fma.rn.f64 	%fd528, %fd527, %fd508, %fd526;
	mul.f64 	%fd529, %fd514, %fd528;
	mul.f64 	%fd530, %fd517, %fd524;
	fma.rn.f64 	%fd531, %fd530, %fd516, %fd529;
	xor.b32  	%r166, %r186, -2147483648;
	mov.b32 	%r167, 1127219200;
	mov.b64 	%fd532, {%r166, %r167};
	mov.b32 	%r168, -2147483648;
	mov.b64 	%fd533, {%r168, %r167};
	sub.f64 	%fd534, %fd532, %fd533;
	fma.rn.f64 	%fd535, %fd534, 0d3FE62E42FEFA39EF, %fd516;
	fma.rn.f64 	%fd536, %fd534, 0dBFE62E42FEFA39EF, %fd535;
	sub.f64 	%fd537, %fd536, %fd516;
	sub.f64 	%fd538, %fd531, %fd537;
	fma.rn.f64 	%fd539, %fd534, 0d3C7ABC9E3B39803F, %fd538;
	add.f64 	%fd559, %fd535, %fd539;
	bra.uni 	$L__BB0_57;
$L__BB0_56:
	fma.rn.f64 	%fd507, %fd557, 0d7FF0000000000000, 0d7FF0000000000000;
	{
	.reg .b32 %temp; 
	mov.b64 	{%temp, %r158}, %fd557;
	}
	and.b32  	%r159, %r158, 2147483647;
	setp.eq.s32 	%p57, %r159, 0;
	selp.f64 	%fd559, 0dFFF0000000000000, %fd507, %p57;
$L__BB0_57:
	cvta.to.global.u64 	%rd14, %rd1;
	setp.lt.f32 	%p59, %f1, 0f00800000;
	mul.f32 	%f9, %f1, 0f4B000000;
	selp.f32 	%f10, %f9, %f1, %p59;
	selp.f32 	%f11, 0fC1B80000, 0f00000000, %p59;
	mov.b32 	%r169, %f10;
	add.s32 	%r170, %r169, -1059760811;
	and.b32  	%r171, %r170, -8388608;
	sub.s32 	%r172, %r169, %r171;
	mov.b32 	%f12, %r172;
	cvt.rn.f32.s32 	%f13, %r171;
	fma.rn.f32 	%f14, %f13, 0f34000000, %f11;
	add.f32 	%f15, %f12, 0fBF800000;
	fma.rn.f32 	%f16, %f15, 0fBE055027, 0f3E1039F6;
	fma.rn.f32 	%f17, %f16, %f15, 0fBDF8CDCC;
	fma.rn.f32 	%f18, %f17, %f15, 0f3E0F2955;
	fma.rn.f32 	%f19, %f18, %f15, 0fBE2AD8B9;
	fma.rn.f32 	%f20, %f19, %f15, 0f3E4CED0B;
	fma.rn.f32 	%f21, %f20, %f15, 0fBE7FFF22;
	fma.rn.f32 	%f22, %f21, %f15, 0f3EAAAA78;
	fma.rn.f32 	%f23, %f22, %f15, 0fBF000000;
	mul.f32 	%f24, %f15, %f23;
	fma.rn.f32 	%f25, %f24, %f15, %f15;
	fma.rn.f32 	%f26, %f14, 0f3F317218, %f25;
	setp.gt.u32 	%p60, %r169, 2139095039;
	fma.rn.f32 	%f27, %f10, 0f7F800000, 0f7F800000;
	selp.f32 	%f28, %f27, %f26, %p60;
	setp.eq.f32 	%p61, %f10, 0f00000000;
	selp.f32 	%f29, 0fFF800000, %f28, %p61;
	cvt.f64.f32 	%fd540, %f29;
	sub.f64 	%fd541, %fd559, %fd540;
	cvt.rn.f32.f64 	%f30, %fd541;
	add.s64 	%rd16, %rd14, %rd4;
	st.global.f32 	[%rd16], %f30;
	ret;

}
.func  (.param .align 16 .b8 func_retval0[16]) __internal_trig_reduction_slowpathd(
	.param .b64 __internal_trig_reduction_slowpathd_param_0
)
{
	.local .align 8 .b8 	__local_depot1[40];
	.reg .b64 	%SP;
	.reg .b64 	%SPL;
	.reg .pred 	%p<10>;
	.reg .b32 	%r<47>;
	.reg .b64 	%rd<74>;
	.reg .b64 	%fd<5>;

	mov.u64 	%SPL, __local_depot1;
	ld.param.f64 	%fd4, [__internal_trig_reduction_slowpathd_param_0];
	add.u64 	%rd1, %SPL, 0;
	{
	.reg .b32 %temp; 
	mov.b64 	{%temp, %r1}, %fd4;
	}
	shr.u32 	%r2, %r1, 20;
	and.b32  	%r3, %r2, 2047;
	setp.eq.s32 	%p1, %r3, 2047;
	mov.b32 	%r46, 0;
	@%p1 bra 	$L__BB1_9;
	add.s32 	%r20, %r3, -1024;
	mov.b64 	%rd20, %fd4;
	shl.b64 	%rd2, %rd20, 11;
	shr.u32 	%r4, %r20, 6;
	sub.s32 	%r45, 15, %r4;
	sub.s32 	%r21, 19, %r4;
	setp.lt.u32 	%p2, %r20, 128;
	selp.b32 	%r6, 18, %r21, %p2;
	setp.ge.s32 	%p3, %r45, %r6;
	mov.b64 	%rd70, 0;
	@%p3 bra 	$L__BB1_4;
	add.s32 	%r23, %r6, %r4;
	neg.s32 	%r43, %r23;
	or.b64  	%rd3, %rd2, -9223372036854775808;
	mov.b64 	%rd70, 0;
	mov.b32 	%r42, 0;
	mov.u64 	%rd25, __cudart_i2opi_d;
	mov.u32 	%r44, %r45;
$L__BB1_3:
	.pragma "nounroll";
	mul.wide.s32 	%rd22, %r42, 8;
	add.s64 	%rd23, %rd1, %rd22;
	mul.wide.s32 	%rd24, %r44, 8;
	add.s64 	%rd26, %rd25, %rd24;
	ld.global.nc.u64 	%rd27, [%rd26];
	{
	.reg .u32 %r0, %r1, %r2, %r3, %alo, %ahi, %blo, %bhi, %clo, %chi;
	mov.b64 	{%alo,%ahi}, %rd27;
	mov.b64 	{%blo,%bhi}, %rd3;
	mov.b64 	{%clo,%chi}, %rd70;
	mad.lo.cc.u32 	%r0, %alo, %blo, %clo;
	madc.hi.cc.u32 	%r1, %alo, %blo, %chi;
	madc.hi.u32 	%r2, %alo, %bhi, 0;
	mad.lo.cc.u32 	%r1, %alo, %bhi, %r1;
	madc.hi.cc.u32 	%r2, %ahi, %blo, %r2;
	madc.hi.u32 	%r3, %ahi, %bhi, 0;
	mad.lo.cc.u32 	%r1, %ahi, %blo, %r1;
	madc.lo.cc.u32 	%r2, %ahi, %bhi, %r2;
	addc.u32 	%r3, %r3, 0;
	mov.b64 	%rd28, {%r0,%r1};
	mov.b64 	%rd70, {%r2,%r3};
	}
	st.local.u64 	[%rd23], %rd28;
	add.s32 	%r44, %r44, 1;
	add.s32 	%r43, %r43, 1;
	add.s32 	%r42, %r42, 1;
	setp.ne.s32 	%p4, %r43, -15;
	mov.u32 	%r45, %r6;
	@%p4 bra 	$L__BB1_3;
$L__BB1_4:
	cvt.s64.s32 	%rd29, %r45;
	cvt.u64.u32 	%rd30, %r4;
	add.s64 	%rd31, %rd30, %rd29;
	shl.b64 	%rd32, %rd31, 3;
	add.s64 	%rd33, %rd1, %rd32;
	st.local.u64 	[%rd33+-120], %rd70;
	and.b32  	%r15, %r2, 63;
	ld.local.u64 	%rd72, [%rd1+16];
	ld.local.u64 	%rd71, [%rd1+24];
	setp.eq.s32 	%p5, %r15, 0;
	@%p5 bra 	$L__BB1_6;
	shl.b64 	%rd34, %rd71, %r15;
	shr.u64 	%rd35, %rd72, 1;
	xor.b32  	%r24, %r15, 63;
	shr.u64 	%rd36, %rd35, %r24;
	or.b64  	%rd71, %rd34, %rd36;
	ld.local.u64 	%rd37, [%rd1+8];
	shl.b64 	%rd38, %rd72, %r15;
	shr.u64 	%rd39, %rd37, 1;
	shr.u64 	%rd40, %rd39, %r24;
	or.b64  	%rd72, %rd38, %rd40;
$L__BB1_6:
	and.b32  	%r25, %r1, -2147483648;
	shr.u64 	%rd41, %rd71, 62;
	cvt.u32.u64 	%r26, %rd41;
	mov.b64 	{%r27, %r28}, %rd71;
	mov.b64 	{%r29, %r30}, %rd72;
	shf.l.wrap.b32 	%r31, %r30, %r27, 2;
	shf.l.wrap.b32 	%r32, %r27, %r28, 2;
	mov.b64 	%rd42, {%r31, %r32};
	shl.b64 	%rd43, %rd72, 2;
	shr.u64 	%rd44, %rd42, 63;
	cvt.u32.u64 	%r33, %rd44;
	add.s32 	%r34, %r33, %r26;
	setp.eq.s32 	%p6, %r25, 0;
	neg.s32 	%r35, %r34;
	selp.b32 	%r46, %r34, %r35, %p6;
	setp.gt.s64 	%p7, %rd42, -1;
	mov.b64 	%rd45, 0;
	{
	.reg .u32 %r0, %r1, %r2, %r3, %a0, %a1, %a2, %a3, %b0, %b1, %b2, %b3;
	mov.b64 	{%a0,%a1}, %rd45;
	mov.b64 	{%a2,%a3}, %rd45;
	mov.b64 	{%b0,%b1}, %rd43;
	mov.b64 	{%b2,%b3}, %rd42;
	sub.cc.u32 	%r0, %a0, %b0;
	subc.cc.u32 	%r1, %a1, %b1;
	subc.cc.u32 	%r2, %a2, %b2;
	subc.u32 	%r3, %a3, %b3;
	mov.b64 	%rd46, {%r0,%r1};
	mov.b64 	%rd47, {%r2,%r3};
	}
	xor.b32  	%r36, %r25, -2147483648;
	selp.b64 	%rd73, %rd42, %rd47, %p7;
	selp.b64 	%rd14, %rd43, %rd46, %p7;
	selp.b32 	%r17, %r25, %r36, %p7;
	clz.b64 	%r37, %rd73;
	cvt.u64.u32 	%rd15, %r37;
	setp.eq.s32 	%p8, %r37, 0;
	@%p8 bra 	$L__BB1_8;
	cvt.u32.u64 	%r38, %rd15;
	and.b32  	%r39, %r38, 63;
	shl.b64 	%rd48, %rd73, %r39;
	shr.u64 	%rd49, %rd14, 1;
	not.b32 	%r40, %r38;
	and.b32  	%r41, %r40, 63;
	shr.u64 	%rd50, %rd49, %r41;
	or.b64  	%rd73, %rd48, %rd50;
$L__BB1_8:
	mov.b64 	%rd51, -3958705157555305931;
	{
	.reg .u32 %r0, %r1, %r2, %r3, %alo, %ahi, %blo, %bhi;
	mov.b64 	{%alo,%ahi}, %rd73;
	mov.b64 	{%blo,%bhi}, %rd51;
	mul.lo.u32 	%r0, %alo, %blo;
	mul.hi.u32 	%r1, %alo, %blo;
	mad.lo.cc.u32 	%r1, %alo, %bhi, %r1;
	madc.hi.u32 	%r2, %alo, %bhi, 0;
	mad.lo.cc.u32 	%r1, %ahi, %blo, %r1;
	madc.hi.cc.u32 	%r2, %ahi, %blo, %r2;
	madc.hi.u32 	%r3, %ahi, %bhi, 0;
	mad.lo.cc.u32 	%r2, %ahi, %bhi, %r2;
	addc.u32 	%r3, %r3, 0;
	mov.b64 	%rd52, {%r0,%r1};
	mov.b64 	%rd53, {%r2,%r3};
	}
	setp.gt.s64 	%p9, %rd53, 0;
	{
	.reg .u32 %r0, %r1, %r2, %r3, %a0, %a1, %a2, %a3, %b0, %b1, %b2, %b3;
	mov.b64 	{%a0,%a1}, %rd52;
	mov.b64 	{%a2,%a3}, %rd53;
	mov.b64 	{%b0,%b1}, %rd52;
	mov.b64 	{%b2,%b3}, %rd53;
	add.cc.u32 	%r0, %a0, %b0;
	addc.cc.u32 	%r1, %a1, %b1;
	addc.cc.u32 	%r2, %a2, %b2;
	addc.u32 	%r3, %a3, %b3;
	mov.b64 	%rd54, {%r0,%r1};
	mov.b64 	%rd55, {%r2,%r3};
	}
	selp.b64 	%rd56, %rd55, %rd53, %p9;
	selp.s64 	%rd57, -1, 0, %p9;
	sub.s64 	%rd58, %rd57, %rd15;
	cvt.u64.u32 	%rd59, %r17;
	shl.b64 	%rd60, %rd59, 32;
	add.s64 	%rd61, %rd56, 1;
	shr.u64 	%rd62, %rd61, 10;
	add.s64 	%rd63, %rd62, 1;
	shr.u64 	%rd64, %rd63, 1;
	shl.b64 	%rd65, %rd58, 52;
	add.s64 	%rd66, %rd65, %rd64;
	add.s64 	%rd67, %rd66, 4602678819172646912;
	or.b64  	%rd68, %rd67, %rd60;
	mov.b64 	%fd4, %rd68;
$L__BB1_9:
	st.param.f64 	[func_retval0], %fd4;
	st.param.b32 	[func_retval0+8], %r46;
	ret;

}


// ===== COMPILED SASS (sm_100) =====

	.target	sm_100

	.elftype	@"ET_EXEC"


//--------------------- .note.nv.tkinfo           --------------------------
	.section	.note.nv.tkinfo,"",@"SHT_NOTE"
	.sectionflags	@"SHF_NOTE_NV_TKINFO"
	.tkinfo
        /*0018*/ 	.word	0x00000002
        /*0030*/ 	.string	""
        /*0030*/ 	.string	"ptxas"
        /*0030*/ 	.string	"Cuda compilation tools, release 13.0, V13.0.88"
        /*0030*/ 	.string	"Build cuda_13.0.r13.0/compiler.36424714_0"
        /*0030*/ 	.string	"-arch sm_100 -m 64 "



//--------------------- .note.nv.cuinfo           --------------------------
	.section	.note.nv.cuinfo,"",@"SHT_NOTE"
	.sectionflags	@"SHF_NOTE_NV_CUINFO"
        /*0018*/ 	.short	0x0002
        /*001a*/ 	.short	0x0064
        /*001c*/ 	.short	0x0082
	.zero		2


//--------------------- .nv.info                  --------------------------
	.section	.nv.info,"",@"SHT_CUDA_INFO"
	.align	4


	//----- nvinfo : EIATTR_REGCOUNT
	.align		4
        /*0000*/ 	.byte	0x04, 0x2f
        /*0002*/ 	.short	(.L_3 - .L_2)
	.align		4
.L_2:
        /*0004*/ 	.word	index@(_Z2xfPfffiifS_)
        /*0008*/ 	.word	0x00000030


	//----- nvinfo : EIATTR_FRAME_SIZE
	.align		4
.L_3:
        /*000c*/ 	.byte	0x04, 0x11
        /*000e*/ 	.short	(.L_5 - .L_4)
	.align		4
.L_4:
        /*0010*/ 	.word	index@($_Z2xfPfffiifS_$__internal_trig_reduction_slowpathd)
        /*0014*/ 	.word	0x00000028


	//----- nvinfo : EIATTR_FRAME_SIZE
	.align		4
.L_5:
        /*0018*/ 	.byte	0x04, 0x11
        /*001a*/ 	.short	(.L_7 - .L_6)
	.align		4
.L_6:
        /*001c*/ 	.word	index@($__internal_1_$__cuda_sm20_dsqrt_rn_f64_mediumpath_v1)
        /*0020*/ 	.word	0x00000028


	//----- nvinfo : EIATTR_FRAME_SIZE
	.align		4
.L_7:
        /*0024*/ 	.byte	0x04, 0x11
        /*0026*/ 	.short	(.L_9 - .L_8)
	.align		4
.L_8:
        /*0028*/ 	.word	index@($__internal_0_$__cuda_sm20_div_rn_f64_full)
        /*002c*/ 	.word	0x00000028


	//----- nvinfo : EIATTR_FRAME_SIZE
	.align		4
.L_9:
        /*0030*/ 	.byte	0x04, 0x11
        /*0032*/ 	.short	(.L_11 - .L_10)
	.align		4
.L_10:
        /*0034*/ 	.word	index@(_Z2xfPfffiifS_)
        /*0038*/ 	.word	0x00000028


	//----- nvinfo : EIATTR_MIN_STACK_SIZE
	.align		4
.L_11:
        /*003c*/ 	.byte	0x04, 0x12
        /*003e*/ 	.short	(.L_13 - .L_12)
	.align		4
.L_12:
        /*0040*/ 	.word	index@(_Z2xfPfffiifS_)
        /*0044*/ 	.word	0x00000028
.L_13:


//--------------------- .nv.compat                --------------------------
	.section	.nv.compat,"",@"SHT_CUDA_COMPAT_INFO"
	.align	4
        /*0000*/ 	.byte	0x02, 0x09, 0x00, 0x00, 0x02, 0x02, 0x01, 0x00, 0x02, 0x05, 0x05, 0x00, 0x03, 0x07, 0x01, 0x01
        /*0010*/ 	.byte	0x02, 0x03, 0x00, 0x00, 0x02, 0x06, 0x01, 0x00, 0x04, 0x0b, 0x08, 0x00, 0x01, 0x00, 0x00, 0x00
        /*0020*/ 	.byte	0x00, 0x00, 0x00, 0x00


//--------------------- .nv.info._Z2xfPfffiifS_   --------------------------
	.section	.nv.info._Z2xfPfffiifS_,"",@"SHT_CUDA_INFO"
	.sectionflags	@""
	.align	4


	//----- nvinfo : EIATTR_CUDA_API_VERSION
	.align		4
        /*0000*/ 	.byte	0x04, 0x37
        /*0002*/ 	.short	(.L_15 - .L_14)
.L_14:
        /*0004*/ 	.word	0x00000082


	//----- nvinfo : EIATTR_KPARAM_INFO
	.align		4
.L_15:
        /*0008*/ 	.byte	0x04, 0x17
        /*000a*/ 	.short	(.L_17 - .L_16)
.L_16:
        /*000c*/ 	.word	0x00000000
        /*0010*/ 	.short	0x0006
        /*0012*/ 	.short	0x0020
        /*0014*/ 	.byte	0x00, 0xf5, 0x21, 0x00


	//----- nvinfo : EIATTR_KPARAM_INFO
	.align		4
.L_17:
        /*0018*/ 	.byte	0x04, 0x17
        /*001a*/ 	.short	(.L_19 - .L_18)
.L_18:
        /*001c*/ 	.word	0x00000000
        /*0020*/ 	.short	0x0005
        /*0022*/ 	.short	0x0018
        /*0024*/ 	.byte	0x00, 0xf0, 0x11, 0x00


	//----- nvinfo : EIATTR_KPARAM_INFO
	.align		4
.L_19:
        /*0028*/ 	.byte	0x04, 0x17
        /*002a*/ 	.short	(.L_21 - .L_20)
.L_20:
        /*002c*/ 	.word	0x00000000
        /*0030*/ 	.short	0x0004
        /*0032*/ 	.short	0x0014
        /*0034*/ 	.byte	0x00, 0xf0, 0x11, 0x00


	//----- nvinfo : EIATTR_KPARAM_INFO
	.align		4
.L_21:
        /*0038*/ 	.byte	0x04, 0x17
        /*003a*/ 	.short	(.L_23 - .L_22)
.L_22:
        /*003c*/ 	.word	0x00000000
        /*0040*/ 	.short	0x0003
        /*0042*/ 	.short	0x0010
        /*0044*/ 	.byte	0x00, 0xf0, 0x11, 0x00


	//----- nvinfo : EIATTR_KPARAM_INFO
	.align		4
.L_23:
        /*0048*/ 	.byte	0x04, 0x17
        /*004a*/ 	.short	(.L_25 - .L_24)
.L_24:
        /*004c*/ 	.word	0x00000000
        /*0050*/ 	.short	0x0002
        /*0052*/ 	.short	0x000c
        /*0054*/ 	.byte	0x00, 0xf0, 0x11, 0x00


	//----- nvinfo : EIATTR_KPARAM_INFO
	.align		4
.L_25:
        /*0058*/ 	.byte	0x04, 0x17
        /*005a*/ 	.short	(.L_27 - .L_26)
.L_26:
        /*005c*/ 	.word	0x00000000
        /*0060*/ 	.short	0x0001
        /*0062*/ 	.short	0x0008
        /*0064*/ 	.byte	0x00, 0xf0, 0x11, 0x00


	//----- nvinfo : EIATTR_KPARAM_INFO
	.align		4
.L_27:
        /*0068*/ 	.byte	0x04, 0x17
        /*006a*/ 	.short	(.L_29 - .L_28)
.L_28:
        /*006c*/ 	.word	0x00000000
        /*0070*/ 	.short	0x0000
        /*0072*/ 	.short	0x0000
        /*0074*/ 	.byte	0x00, 0xf5, 0x21, 0x00


	//----- nvinfo : EIATTR_SPARSE_MMA_MASK
	.align		4
.L_29:
        /*0078*/ 	.byte	0x03, 0x50
        /*007a*/ 	.short	0x0000


	//----- nvinfo : EIATTR_MAXREG_COUNT
	.align		4
        /*007c*/ 	.byte	0x03, 0x1b
        /*007e*/ 	.short	0x00ff


	//----- nvinfo : EIATTR_MERCURY_ISA_VERSION
	.align		4
        /*0080*/ 	.byte	0x03, 0x5f
        /*0082*/ 	.short	0x0101


	//----- nvinfo : EIATTR_VRC_CTA_INIT_COUNT
	.align		4
        /*0084*/ 	.byte	0x02, 0x4a
	.zero		1
	.zero		1


	//----- nvinfo : EIATTR_EXIT_INSTR_OFFSETS
	.align		4
        /*0088*/ 	.byte	0x04, 0x1c
        /*008a*/ 	.short	(.L_31 - .L_30)


	//   ....[0]....
.L_30:
        /*008c*/ 	.word	0x00004e00


	//----- nvinfo : EIATTR_CRS_STACK_SIZE
	.align		4
.L_31:
        /*0090*/ 	.byte	0x04, 0x1e
        /*0092*/ 	.short	(.L_33 - .L_32)
.L_32:
        /*0094*/ 	.word	0x00000000


	//----- nvinfo : EIATTR_CBANK_PARAM_SIZE
	.align		4
.L_33:
        /*0098*/ 	.byte	0x03, 0x19
        /*009a*/ 	.short	0x0028


	//----- nvinfo : EIATTR_PARAM_CBANK
	.align		4
        /*009c*/ 	.byte	0x04, 0x0a
        /*009e*/ 	.short	(.L_35 - .L_34)
	.align		4
.L_34:
        /*00a0*/ 	.word	index@(.nv.constant0._Z2xfPfffiifS_)
        /*00a4*/ 	.short	0x0380
        /*00a6*/ 	.short	0x0028


	//----- nvinfo : EIATTR_SW_WAR
	.align		4
.L_35:
        /*00a8*/ 	.byte	0x04, 0x36
        /*00aa*/ 	.short	(.L_37 - .L_36)
.L_36:
        /*00ac*/ 	.word	0x00000008
.L_37:


//--------------------- .nv.callgraph             --------------------------
	.section	.nv.callgraph,"",@"SHT_CUDA_CALLGRAPH"
	.align	4
	.sectionentsize	8
	.align		4
        /*0000*/ 	.word	0x00000000
	.align		4
        /*0004*/ 	.word	0xffffffff
	.align		4
        /*0008*/ 	.word	0x00000000
	.align		4
        /*000c*/ 	.word	0xfffffffe
	.align		4
        /*0010*/ 	.word	0x00000000
	.align		4
        /*0014*/ 	.word	0xfffffffd
	.align		4
        /*0018*/ 	.word	0x00000000
	.align		4
        /*001c*/ 	.word	0xfffffffc


//--------------------- .nv.constant4             --------------------------
	.section	.nv.constant4,"a",@progbits
	.align	8
	.align		8
.nv.constant4:
        /*0000*/ 	.dword	__cudart_i2opi_d
	.align		8
        /*0008*/ 	.dword	__cudart_sin_cos_coeffs


//--------------------- .text._Z2xfPfffiifS_      --------------------------
	.section	.text._Z2xfPfffiifS_,"ax",@progbits
	.align	128
        .global         _Z2xfPfffiifS_
        .type           _Z2xfPfffiifS_,@function
        .size           _Z2xfPfffiifS_,(.L_x_72 - _Z2xfPfffiifS_)
        .other          _Z2xfPfffiifS_,@"STO_CUDA_ENTRY STV_DEFAULT"
_Z2xfPfffiifS_:
.text._Z2xfPfffiifS_:
[----:B------:R-:W0:Y:S08]  /*0000*/  LDC R1, c[0x0][0x37c] ;  /* 0x0000df00ff017b82 */ /* 0x000e300000000800 */
[----:B------:R-:W-:Y:S01]  /*0010*/  S2UR UR4, SR_CTAID.Y ;  /* 0x00000000000479c3 */ /* 0x000fe20000002600 */
[----:B------:R-:W1:Y:S01]  /*0020*/  S2R R0, SR_TID.Z ;  /* 0x0000000000007919 */ /* 0x000e620000002300 */
[----:B------:R-:W2:Y:S01]  /*0030*/  LDCU UR6, c[0x0][0x370] ;  /* 0x00006e00ff0677ac */ /* 0x000ea20008000800 */
[----:B0-----:R-:W-:Y:S01]  /*0040*/  VIADD R1, R1, 0xffffffd8 ;  /* 0xffffffd801017836 */ /* 0x001fe20000000000 */
[----:B------:R-:W0:Y:S01]  /*0050*/  S2R R7, SR_TID.Y ;  /* 0x0000000000077919 */ /* 0x000e220000002200 */
[----:B------:R-:W3:Y:S03]  /*0060*/  LDCU UR8, c[0x0][0x374] ;  /* 0x00006e80ff0877ac */ /* 0x000ee60008000800 */
[----:B------:R-:W3:Y:S01]  /*0070*/  S2UR UR7, SR_CTAID.Z ;  /* 0x00000000000779c3 */ /* 0x000ee20000002700 */
[----:B------:R-:W4:Y:S01]  /*0080*/  S2R R5, SR_TID.X ;  /* 0x0000000000057919 */ /* 0x000f220000002100 */
[----:B------:R-:W4:Y:S01]  /*0090*/  LDCU UR9, c[0x0][0x360] ;  /* 0x00006c00ff0977ac */ /* 0x000f220008000800 */
[----:B------:R-:W0:Y:S05]  /*00a0*/  LDCU UR10, c[0x0][0x364] ;  /* 0x00006c80ff0a77ac */ /* 0x000e2a0008000800 */
[----:B------:R-:W2:Y:S08]  /*00b0*/  S2UR UR5, SR_CTAID.X ;  /* 0x00000000000579c3 */ /* 0x000eb00000002500 */
[----:B------:R-:W1:Y:S08]  /*00c0*/  LDC R9, c[0x0][0x368] ;  /* 0x0000da00ff097b82 */ /* 0x000e700000000800 */
[----:B------:R-:W5:Y:S01]  /*00d0*/  LDC.64 R2, c[0x0][0x380] ;  /* 0x0000e000ff027b82 */ /* 0x000f620000000a00 */
[----:B---3--:R-:W-:-:S04]  /*00e0*/  UIMAD UR4, UR7, UR8, UR4 ;  /* 0x00000008070472a4 */ /* 0x008fc8000f8e0204 */
[----:B--2---:R-:W-:Y:S01]  /*00f0*/  UIMAD UR4, UR4, UR6, UR5 ;  /* 0x00000006040472a4 */ /* 0x004fe2000f8e0205 */
[----:B------:R-:W2:Y:S05]  /*0100*/  LDCU.64 UR6, c[0x0][0x358] ;  /* 0x00006b00ff0677ac */ /* 0x000eaa0008000a00 */
[----:B-1----:R-:W-:Y:S02]  /*0110*/  IMAD R0, R9, UR4, R0 ;  /* 0x0000000409007c24 */ /* 0x002fe4000f8e0200 */
[----:B------:R-:W-:-:S03]  /*0120*/  IMAD.MOV.U32 R4, RZ, RZ, 0x1 ;  /* 0x00000001ff047424 */ /* 0x000fc600078e00ff */
[----:B------:R-:W1:Y:S01]  /*0130*/  LDCU UR4, c[0x0][0x388] ;  /* 0x00007100ff0477ac */ /* 0x000e620008000800 */
[----:B0-----:R-:W-:-:S04]  /*0140*/  IMAD R0, R0, UR10, R7 ;  /* 0x0000000a00007c24 */ /* 0x001fc8000f8e0207 */
[----:B----4-:R-:W-:-:S04]  /*0150*/  IMAD R0, R0, UR9, R5 ;  /* 0x0000000900007c24 */ /* 0x010fc8000f8e0205 */
[----:B-----5:R-:W-:-:S05]  /*0160*/  IMAD.WIDE R2, R0, 0x4, R2 ;  /* 0x0000000400027825 */ /* 0x020fca00078e0202 */
[----:B--2---:R-:W2:Y:S01]  /*0170*/  LDG.E R11, desc[UR6][R2.64] ;  /* 0x00000006020b7981 */ /* 0x004ea2000c1e1900 */
[----:B------:R-:W-:Y:S01]  /*0180*/  BSSY.RECONVERGENT B1, `(.L_x_0) ;  /* 0x0000017000017945 */ /* 0x000fe20003800200 */
[----:B-1----:R-:W0:Y:S02]  /*0190*/  F2F.F64.F32 R30, UR4 ;  /* 0x00000004001e7d10 */ /* 0x002e240008201800 */
[----:B0-----:R-:W-:-:S10]  /*01a0*/  DMUL R18, R30, 0.5 ;  /* 0x3fe000001e127828 */ /* 0x001fd40000000000 */
[----:B------:R-:W-:Y:S01]  /*01b0*/  FSETP.GEU.AND P1, PT, |R19|, 6.5827683646048100446e-37, PT ;  /* 0x036000001300780b */ /* 0x000fe20003f2e200 */
[----:B--2---:R-:W0:Y:S02]  /*01c0*/  F2F.F64.F32 R28, R11 ;  /* 0x0000000b001c7310 */ /* 0x004e240000201800 */
[----:B0-----:R-:W-:-:S08]  /*01d0*/  DMUL R26, R28, R28 ;  /* 0x0000001c1c1a7228 */ /* 0x001fd00000000000 */
[----:B------:R-:W-:-:S06]  /*01e0*/  DADD R16, -R26, 1 ;  /* 0x3ff000001a107429 */ /* 0x000fcc0000000100 */
[----:B------:R-:W0:Y:S02]  /*01f0*/  MUFU.RCP64H R5, R17 ;  /* 0x0000001100057308 */ /* 0x000e240000001800 */
[----:B0-----:R-:W-:-:S08]  /*0200*/  DFMA R6, -R16, R4, 1 ;  /* 0x3ff000001006742b */ /* 0x001fd00000000104 */
[----:B------:R-:W-:-:S08]  /*0210*/  DFMA R6, R6, R6, R6 ;  /* 0x000000060606722b */ /* 0x000fd00000000006 */
[----:B------:R-:W-:-:S08]  /*0220*/  DFMA R6, R4, R6, R4 ;  /* 0x000000060406722b */ /* 0x000fd00000000004 */
[----:B------:R-:W-:-:S08]  /*0230*/  DFMA R2, -R16, R6, 1 ;  /* 0x3ff000001002742b */ /* 0x000fd00000000106 */
[----:B------:R-:W-:-:S08]  /*0240*/  DFMA R2, R6, R2, R6 ;  /* 0x000000020602722b */ /* 0x000fd00000000006 */
[----:B------:R-:W-:-:S08]  /*0250*/  DMUL R4, R18, R2 ;  /* 0x0000000212047228 */ /* 0x000fd00000000000 */
[----:B------:R-:W-:-:S08]  /*0260*/  DFMA R6, -R16, R4, R18 ;  /* 0x000000041006722b */ /* 0x000fd00000000112 */
[----:B------:R-:W-:-:S10]  /*0270*/  DFMA R2, R2, R6, R4 ;  /* 0x000000060202722b */ /* 0x000fd40000000004 */
[----:B------:R-:W-:-:S05]  /*0280*/  FFMA R4, RZ, R17, R3 ;  /* 0x00000011ff047223 */ /* 0x000fca0000000003 */
[----:B------:R-:W-:-:S13]  /*0290*/  FSETP.GT.AND P0, PT, |R4|, 1.469367938527859385e-39, PT ;  /* 0x001000000400780b */ /* 0x000fda0003f04200 */
[----:B------:R-:W-:Y:S05]  /*02a0*/  @P0 BRA P1, `(.L_x_1) ;  /* 0x0000000000100947 */ /* 0x000fea0000800000 */
[----:B------:R-:W-:-:S07]  /*02b0*/  MOV R4, 0x2d0 ;  /* 0x000002d000047802 */ /* 0x000fce0000000f00 */
[----:B------:R-:W-:Y:S05]  /*02c0*/  CALL.REL.NOINC `($__internal_0_$__cuda_sm20_div_rn_f64_full) ;  /* 0x0000004800d07944 */ /* 0x000fea0003c00000 */
[----:B------:R-:W-:Y:S02]  /*02d0*/  IMAD.MOV.U32 R2, RZ, RZ, R22 ;  /* 0x000000ffff027224 */ /* 0x000fe400078e0016 */
[----:B------:R-:W-:-:S07]  /*02e0*/  IMAD.MOV.U32 R3, RZ, RZ, R23 ;  /* 0x000000ffff037224 */ /* 0x000fce00078e0017 */
.L_x_1:
[----:B------:R-:W-:Y:S05]  /*02f0*/  BSYNC.RECONVERGENT B1 ;  /* 0x0000000000017941 */ /* 0x000fea0003800200 */
.L_x_0:
[----:B------:R-:W0:Y:S01]  /*0300*/  LDCU UR4, c[0x0][0x38c] ;  /* 0x00007180ff0477ac */ /* 0x000e220008000800 */
[----:B------:R-:W-:Y:S01]  /*0310*/  FSETP.GEU.AND P0, PT, R11, 1, PT ;  /* 0x3f8000000b00780b */ /* 0x000fe20003f0e000 */
[----:B------:R-:W-:Y:S01]  /*0320*/  BSSY.RECONVERGENT B1, `(.L_x_2) ;  /* 0x0000284000017945 */ /* 0x000fe20003800200 */
[----:B0-----:R-:W0:Y:S11]  /*0330*/  F2F.F64.F32 R12, UR4 ;  /* 0x00000004000c7d10 */ /* 0x001e360008201800 */
[----:B------:R-:W-:Y:S05]  /*0340*/  @P0 BRA `(.L_x_3) ;  /* 0x0000000c00dc0947 */ /* 0x000fea0003800000 */
[----:B------:R-:W-:Y:S01]  /*0350*/  DADD R16, R2, R2 ;  /* 0x0000000002107229 */ /* 0x000fe20000000002 */
[----:B------:R-:W-:Y:S01]  /*0360*/  IMAD.MOV.U32 R4, RZ, RZ, 0x1 ;  /* 0x00000001ff047424 */ /* 0x000fe200078e00ff */
[----:B0-----:R-:W-:Y:S01]  /*0370*/  DADD R18, R30, -R12 ;  /* 0x000000001e127229 */ /* 0x001fe2000000080c */
[----:B------:R-:W-:Y:S03]  /*0380*/  BSSY.RECONVERGENT B2, `(.L_x_4) ;  /* 0x0000012000027945 */ /* 0x000fe60003800200 */
[----:B------:R-:W0:Y:S06]  /*0390*/  MUFU.RCP64H R5, R17 ;  /* 0x0000001100057308 */ /* 0x000e2c0000001800 */
[----:B------:R-:W-:Y:S01]  /*03a0*/  FSETP.GEU.AND P1, PT, |R19|, 6.5827683646048100446e-37, PT ;  /* 0x036000001300780b */ /* 0x000fe20003f2e200 */
        /* <DEDUP_REMOVED lines=15> */
.L_x_5:
[----:B------:R-:W-:Y:S05]  /*04a0*/  BSYNC.RECONVERGENT B2 ;  /* 0x0000000000027941 */ /* 0x000fea0003800200 */
.L_x_4:
[----:B------:R-:W0:Y:S01]  /*04b0*/  MUFU.RSQ64H R7, R5 ;  /* 0x0000000500077308 */ /* 0x000e220000001c00 */
[----:B------:R-:W-:Y:S01]  /*04c0*/  VIADD R6, R5, 0xfcb00000 ;  /* 0xfcb0000005067836 */ /* 0x000fe20000000000 */
[----:B------:R-:W-:Y:S01]  /*04d0*/  BSSY.RECONVERGENT B0, `(.L_x_6) ;  /* 0x0000018000007945 */ /* 0x000fe20003800200 */
[----:B------:R-:W-:Y:S02]  /*04e0*/  IMAD.MOV.U32 R10, RZ, RZ, 0x0 ;  /* 0x00000000ff0a7424 */ /* 0x000fe400078e00ff */
[----:B------:R-:W-:Y:S01]  /*04f0*/  IMAD.MOV.U32 R11, RZ, RZ, 0x3fd80000 ;  /* 0x3fd80000ff0b7424 */ /* 0x000fe200078e00ff */
[----:B------:R-:W-:Y:S01]  /*0500*/  ISETP.GE.U32.AND P0, PT, R6, 0x7ca00000, PT ;  /* 0x7ca000000600780c */ /* 0x000fe20003f06070 */
[----:B0-----:R-:W-:-:S08]  /*0510*/  DMUL R8, R6, R6 ;  /* 0x0000000606087228 */ /* 0x001fd00000000000 */
[----:B------:R-:W-:-:S08]  /*0520*/  DFMA R8, -R8, R4, 1 ;  /* 0x3ff000000808742b */ /* 0x000fd00000000104 */
[----:B------:R-:W-:Y:S02]  /*0530*/  DFMA R10, R8, R10, 0.5 ;  /* 0x3fe00000080a742b */ /* 0x000fe4000000000a */
[----:B------:R-:W-:-:S08]  /*0540*/  DMUL R8, R6, R8 ;  /* 0x0000000806087228 */ /* 0x000fd00000000000 */
[----:B------:R-:W-:-:S08]  /*0550*/  DFMA R8, R10, R8, R6 ;  /* 0x000000080a08722b */ /* 0x000fd00000000006 */
[----:B------:R-:W-:Y:S02]  /*0560*/  DMUL R14, R8, R4 ;  /* 0x00000004080e7228 */ /* 0x000fe40000000000 */
[----:B------:R-:W-:Y:S02]  /*0570*/  VIADD R11, R9, 0xfff00000 ;  /* 0xfff00000090b7836 */ /* 0x000fe40000000000 */
[----:B------:R-:W-:-:S04]  /*0580*/  IMAD.MOV.U32 R10, RZ, RZ, R8 ;  /* 0x000000ffff0a7224 */ /* 0x000fc800078e0008 */
[----:B------:R-:W-:-:S08]  /*0590*/  DFMA R12, R14, -R14, R4 ;  /* 0x8000000e0e0c722b */ /* 0x000fd00000000004 */
[----:B------:R-:W-:Y:S01]  /*05a0*/  DFMA R44, R12, R10, R14 ;  /* 0x0000000a0c2c722b */ /* 0x000fe2000000000e */
[----:B------:R-:W-:Y:S10]  /*05b0*/  @!P0 BRA `(.L_x_7) ;  /* 0x0000000000248947 */ /* 0x000ff40003800000 */
[----:B------:R-:W-:Y:S01]  /*05c0*/  IMAD.MOV.U32 R10, RZ, RZ, R8 ;  /* 0x000000ffff0a7224 */ /* 0x000fe200078e0008 */
[----:B------:R-:W-:Y:S01]  /*05d0*/  MOV R19, R15 ;  /* 0x0000000f00137202 */ /* 0x000fe20000000f00 */
[----:B------:R-:W-:Y:S01]  /*05e0*/  IMAD.MOV.U32 R16, RZ, RZ, R6 ;  /* 0x000000ffff107224 */ /* 0x000fe200078e0006 */
[----:B------:R-:W-:Y:S01]  /*05f0*/  MOV R6, 0x630 ;  /* 0x0000063000067802 */ /* 0x000fe20000000f00 */
[----:B------:R-:W-:Y:S02]  /*0600*/  IMAD.MOV.U32 R8, RZ, RZ, R4 ;  /* 0x000000ffff087224 */ /* 0x000fe400078e0004 */
[----:B------:R-:W-:-:S07]  /*0610*/  IMAD.MOV.U32 R9, RZ, RZ, R5 ;  /* 0x000000ffff097224 */ /* 0x000fce00078e0005 */
[----:B------:R-:W-:Y:S05]  /*0620*/  CALL.REL.NOINC `($__internal_1_$__cuda_sm20_dsqrt_rn_f64_mediumpath_v1) ;  /* 0x0000004c00607944 */ /* 0x000fea0003c00000 */
[----:B------:R-:W-:Y:S02]  /*0630*/  IMAD.MOV.U32 R44, RZ, RZ, R12 ;  /* 0x000000ffff2c7224 */ /* 0x000fe400078e000c */
[----:B------:R-:W-:-:S07]  /*0640*/  IMAD.MOV.U32 R45, RZ, RZ, R13 ;  /* 0x000000ffff2d7224 */ /* 0x000fce00078e000d */
.L_x_7:
[----:B------:R-:W-:Y:S05]  /*0650*/  BSYNC.RECONVERGENT B0 ;  /* 0x0000000000007941 */ /* 0x000fea0003800200 */
.L_x_6:
[----:B------:R-:W-:Y:S01]  /*0660*/  FSETP.GEU.AND P0, PT, |R45|, 1.7687499523162841797, PT ;  /* 0x3fe266662d00780b */ /* 0x000fe20003f0e200 */
[----:B------:R-:W-:Y:S01]  /*0670*/  BSSY.RECONVERGENT B0, `(.L_x_8) ;  /* 0x0000058000007945 */ /* 0x000fe20003800200 */
[----:B------:R-:W-:Y:S01]  /*0680*/  IMAD.MOV.U32 R14, RZ, RZ, -0x23e76a17 ;  /* 0xdc1895e9ff0e7424 */ /* 0x000fe200078e00ff */
[----:B------:R-:W-:Y:S01]  /*0690*/  MOV R25, 0x3f847d18 ;  /* 0x3f847d1800197802 */ /* 0x000fe20000000f00 */
[----:B------:R-:W-:Y:S02]  /*06a0*/  IMAD.MOV.U32 R15, RZ, RZ, 0x3fb0066b ;  /* 0x3fb0066bff0f7424 */ /* 0x000fe400078e00ff */
[----:B------:R-:W-:Y:S02]  /*06b0*/  IMAD.MOV.U32 R16, RZ, RZ, 0x180754af ;  /* 0x180754afff107424 */ /* 0x000fe400078e00ff */
[----:B------:R-:W-:Y:S02]  /*06c0*/  IMAD.MOV.U32 R17, RZ, RZ, 0x3fb3823b ;  /* 0x3fb3823bff117424 */ /* 0x000fe400078e00ff */
[----:B------:R-:W-:-:S02]  /*06d0*/  IMAD.MOV.U32 R18, RZ, RZ, -0x33d08652 ;  /* 0xcc2f79aeff127424 */ /* 0x000fc400078e00ff */
[----:B------:R-:W-:Y:S02]  /*06e0*/  IMAD.MOV.U32 R19, RZ, RZ, 0x3fb11e52 ;  /* 0x3fb11e52ff137424 */ /* 0x000fe400078e00ff */
[----:B------:R-:W-:Y:S02]  /*06f0*/  IMAD.MOV.U32 R20, RZ, RZ, 0x3526861b ;  /* 0x3526861bff147424 */ /* 0x000fe400078e00ff */
[----:B------:R-:W-:Y:S02]  /*0700*/  IMAD.MOV.U32 R21, RZ, RZ, 0x3f924eaf ;  /* 0x3f924eafff157424 */ /* 0x000fe400078e00ff */
[----:B------:R-:W-:Y:S02]  /*0710*/  IMAD.MOV.U32 R22, RZ, RZ, -0x5ce19349 ;  /* 0xa31e6cb7ff167424 */ /* 0x000fe400078e00ff */
[----:B------:R-:W-:Y:S02]  /*0720*/  IMAD.MOV.U32 R23, RZ, RZ, 0x3f91df02 ;  /* 0x3f91df02ff177424 */ /* 0x000fe400078e00ff */
[----:B------:R-:W-:-:S02]  /*0730*/  IMAD.MOV.U32 R24, RZ, RZ, -0x4f113934 ;  /* 0xb0eec6ccff187424 */ /* 0x000fc400078e00ff */
[----:B------:R-:W-:Y:S02]  /*0740*/  IMAD.MOV.U32 R30, RZ, RZ, 0x61ba53b0 ;  /* 0x61ba53b0ff1e7424 */ /* 0x000fe400078e00ff */
[----:B------:R-:W-:Y:S02]  /*0750*/  IMAD.MOV.U32 R31, RZ, RZ, 0x3f8d0af9 ;  /* 0x3f8d0af9ff1f7424 */ /* 0x000fe400078e00ff */
[----:B------:R-:W-:Y:S02]  /*0760*/  IMAD.MOV.U32 R32, RZ, RZ, 0x34cf1c48 ;  /* 0x34cf1c48ff207424 */ /* 0x000fe400078e00ff */
[----:B------:R-:W-:Y:S02]  /*0770*/  IMAD.MOV.U32 R33, RZ, RZ, 0x3f91bf77 ;  /* 0x3f91bf77ff217424 */ /* 0x000fe400078e00ff */
[----:B------:R-:W-:Y:S02]  /*0780*/  IMAD.MOV.U32 R34, RZ, RZ, -0x7cebb109 ;  /* 0x83144ef7ff227424 */ /* 0x000fe400078e00ff */
[----:B------:R-:W-:-:S02]  /*0790*/  IMAD.MOV.U32 R35, RZ, RZ, 0x3f96e914 ;  /* 0x3f96e914ff237424 */ /* 0x000fc400078e00ff */
[----:B------:R-:W-:Y:S02]  /*07a0*/  IMAD.MOV.U32 R36, RZ, RZ, 0xa4f9f81 ;  /* 0x0a4f9f81ff247424 */ /* 0x000fe400078e00ff */
[----:B------:R-:W-:Y:S02]  /*07b0*/  IMAD.MOV.U32 R37, RZ, RZ, 0x3f9f1c6e ;  /* 0x3f9f1c6eff257424 */ /* 0x000fe400078e00ff */
[----:B------:R-:W-:Y:S02]  /*07c0*/  IMAD.MOV.U32 R38, RZ, RZ, -0x3d8056d5 ;  /* 0xc27fa92bff267424 */ /* 0x000fe400078e00ff */
[----:B------:R-:W-:Y:S02]  /*07d0*/  IMAD.MOV.U32 R39, RZ, RZ, 0x3fa6db6d ;  /* 0x3fa6db6dff277424 */ /* 0x000fe400078e00ff */
[----:B------:R-:W-:Y:S02]  /*07e0*/  IMAD.MOV.U32 R40, RZ, RZ, 0x3320f91b ;  /* 0x3320f91bff287424 */ /* 0x000fe400078e00ff */
[----:B------:R-:W-:-:S02]  /*07f0*/  IMAD.MOV.U32 R41, RZ, RZ, 0x3fb33333 ;  /* 0x3fb33333ff297424 */ /* 0x000fc400078e00ff */
[----:B------:R-:W-:Y:S02]  /*0800*/  IMAD.MOV.U32 R42, RZ, RZ, 0x55555f4d ;  /* 0x55555f4dff2a7424 */ /* 0x000fe400078e00ff */
[----:B------:R-:W-:Y:S01]  /*0810*/  IMAD.MOV.U32 R43, RZ, RZ, 0x3fc55555 ;  /* 0x3fc55555ff2b7424 */ /* 0x000fe200078e00ff */
[----:B------:R-:W-:Y:S06]  /*0820*/  @P0 BRA `(.L_x_9) ;  /* 0x0000000000400947 */ /* 0x000fec0003800000 */
[----:B------:R-:W-:-:S08]  /*0830*/  DMUL R4, R44, R44 ;  /* 0x0000002c2c047228 */ /* 0x000fd00000000000 */
[----:B------:R-:W-:-:S08]  /*0840*/  DFMA R6, R4, R14, -R16 ;  /* 0x0000000e0406722b */ /* 0x000fd00000000810 */
[----:B------:R-:W-:-:S08]  /*0850*/  DFMA R6, R4, R6, R18 ;  /* 0x000000060406722b */ /* 0x000fd00000000012 */
[----:B------:R-:W-:-:S08]  /*0860*/  DFMA R6, R4, R6, -R20 ;  /* 0x000000060406722b */ /* 0x000fd00000000814 */
[----:B------:R-:W-:-:S08]  /*0870*/  DFMA R6, R4, R6, R22 ;  /* 0x000000060406722b */ /* 0x000fd00000000016 */
        /* <DEDUP_REMOVED lines=8> */
[----:B------:R-:W-:-:S08]  /*0900*/  DMUL R6, R4, R6 ;  /* 0x0000000604067228 */ /* 0x000fd00000000000 */
[----:B------:R-:W-:Y:S01]  /*0910*/  DFMA R44, R6, R44, R44 ;  /* 0x0000002c062c722b */ /* 0x000fe2000000002c */
[----:B------:R-:W-:Y:S10]  /*0920*/  BRA `(.L_x_10) ;  /* 0x0000000000b07947 */ /* 0x000ff40003800000 */
.L_x_9:
[----:B------:R-:W-:Y:S01]  /*0930*/  MOV R4, 0x0 ;  /* 0x0000000000047802 */ /* 0x000fe20000000f00 */
[----:B------:R-:W-:Y:S01]  /*0940*/  IMAD.MOV.U32 R5, RZ, RZ, 0x3fe00000 ;  /* 0x3fe00000ff057424 */ /* 0x000fe200078e00ff */
[----:B------:R-:W-:Y:S01]  /*0950*/  UMOV UR4, 0x33145c07 ;  /* 0x33145c0700047882 */ /* 0x000fe20000000000 */
[----:B------:R-:W-:Y:S01]  /*0960*/  IMAD.MOV.U32 R6, RZ, RZ, RZ ;  /* 0x000000ffff067224 */ /* 0x000fe200078e00ff */
[----:B------:R-:W-:Y:S01]  /*0970*/  UMOV UR5, 0x3c91a626 ;  /* 0x3c91a62600057882 */ /* 0x000fe20000000000 */
[----:B------:R-:W-:Y:S01]  /*0980*/  IMAD.MOV.U32 R10, RZ, RZ, RZ ;  /* 0x000000ffff0a7224 */ /* 0x000fe200078e00ff */
[----:B------:R-:W-:Y:S01]  /*0990*/  UMOV UR8, 0x54442d18 ;  /* 0x54442d1800087882 */ /* 0x000fe20000000000 */
[----:B------:R-:W-:Y:S01]  /*09a0*/  DFMA R4, |R44|, -R4, 0.5 ;  /* 0x3fe000002c04742b */ /* 0x000fe20000000a04 */
[----:B------:R-:W-:-:S05]  /*09b0*/  UMOV UR9, 0x3fe921fb ;  /* 0x3fe921fb00097882 */ /* 0x000fca0000000000 */
[----:B------:R-:W0:Y:S04]  /*09c0*/  MUFU.RSQ64H R7, R5 ;  /* 0x0000000500077308 */ /* 0x000e280000001c00 */
[----:B------:R-:W-:Y:S01]  /*09d0*/  ISETP.GE.AND P0, PT, R5, RZ, PT ;  /* 0x000000ff0500720c */ /* 0x000fe20003f06270 */
[----:B0-----:R-:W-:Y:S01]  /*09e0*/  DMUL R8, R4, R6 ;  /* 0x0000000604087228 */ /* 0x001fe20000000000 */
[----:B------:R-:W-:-:S07]  /*09f0*/  VIADD R11, R7, 0xfff00000 ;  /* 0xfff00000070b7836 */ /* 0x000fce0000000000 */
[----:B------:R-:W-:-:S08]  /*0a00*/  DFMA R12, R8, -R8, R4 ;  /* 0x80000008080c722b */ /* 0x000fd00000000004 */
[----:B------:R-:W-:-:S08]  /*0a10*/  DFMA R12, R10, R12, R8 ;  /* 0x0000000c0a0c722b */ /* 0x000fd00000000008 */
[-C--:B------:R-:W-:Y:S02]  /*0a20*/  DFMA R6, R6, -R12.reuse, 1 ;  /* 0x3ff000000606742b */ /* 0x080fe4000000080c */
[----:B------:R-:W-:-:S06]  /*0a30*/  DFMA R8, R12, -R12, R4 ;  /* 0x8000000c0c08722b */ /* 0x000fcc0000000004 */
[----:B------:R-:W-:-:S08]  /*0a40*/  DFMA R6, R10, R6, R10 ;  /* 0x000000060a06722b */ /* 0x000fd0000000000a */
[----:B------:R-:W-:Y:S02]  /*0a50*/  DFMA R12, R6, R8, R12 ;  /* 0x00000008060c722b */ /* 0x000fe4000000000c */
[----:B------:R-:W-:-:S08]  /*0a60*/  DFMA R6, R4, R14, -R16 ;  /* 0x0000000e0406722b */ /* 0x000fd00000000810 */
[C---:B------:R-:W-:Y:S01]  /*0a70*/  DFMA R6, R4.reuse, R6, R18 ;  /* 0x000000060406722b */ /* 0x040fe20000000012 */
[----:B------:R-:W-:Y:S02]  /*0a80*/  FSEL R9, R12, RZ, P0 ;  /* 0x000000ff0c097208 */ /* 0x000fe40000000000 */
[----:B------:R-:W-:Y:S01]  /*0a90*/  FSEL R13, R13, -QNAN , P0 ;  /* 0xfff800000d0d7808 */ /* 0x000fe20000000000 */
[----:B------:R-:W-:-:S04]  /*0aa0*/  DSETP.NE.AND P0, PT, R4, RZ, PT ;  /* 0x000000ff0400722a */ /* 0x000fc80003f05000 */
[----:B------:R-:W-:Y:S02]  /*0ab0*/  DFMA R6, R4, R6, -R20 ;  /* 0x000000060406722b */ /* 0x000fe40000000814 */
[----:B------:R-:W-:Y:S02]  /*0ac0*/  FSEL R8, R9, R4, P0 ;  /* 0x0000000409087208 */ /* 0x000fe40000000000 */
[----:B------:R-:W-:-:S04]  /*0ad0*/  FSEL R9, R13, R5, P0 ;  /* 0x000000050d097208 */ /* 0x000fc80000000000 */
[----:B------:R-:W-:Y:S02]  /*0ae0*/  DFMA R6, R4, R6, R22 ;  /* 0x000000060406722b */ /* 0x000fe40000000016 */
[----:B------:R-:W-:-:S06]  /*0af0*/  DMUL R8, R8, -2 ;  /* 0xc000000008087828 */ /* 0x000fcc0000000000 */
        /* <DEDUP_REMOVED lines=9> */
[----:B------:R-:W-:Y:S02]  /*0b90*/  DFMA R6, R6, R8, UR4 ;  /* 0x0000000406067e2b */ /* 0x000fe40008000008 */
[----:B------:R-:W-:-:S08]  /*0ba0*/  DADD R8, R8, UR8 ;  /* 0x0000000808087e29 */ /* 0x000fd00008000000 */
[----:B------:R-:W-:-:S08]  /*0bb0*/  DADD R6, R6, R8 ;  /* 0x0000000006067229 */ /* 0x000fd00000000008 */
[----:B------:R-:W-:-:S10]  /*0bc0*/  DADD R6, R6, UR8 ;  /* 0x0000000806067e29 */ /* 0x000fd40008000000 */
[----:B------:R-:W-:Y:S01]  /*0bd0*/  LOP3.LUT R45, R7, 0x80000000, R45, 0xb8, !PT ;  /* 0x80000000072d7812 */ /* 0x000fe200078eb82d */
[----:B------:R-:W-:-:S07]  /*0be0*/  IMAD.MOV.U32 R44, RZ, RZ, R6 ;  /* 0x000000ffff2c7224 */ /* 0x000fce00078e0006 */
.L_x_10:
[----:B------:R-:W-:Y:S05]  /*0bf0*/  BSYNC.RECONVERGENT B0 ;  /* 0x0000000000007941 */ /* 0x000fea0003800200 */
.L_x_8:
[----:B------:R-:W-:Y:S01]  /*0c00*/  DADD R6, -RZ, |R28| ;  /* 0x00000000ff067229 */ /* 0x000fe2000000051c */
[----:B------:R-:W0:Y:S01]  /*0c10*/  LDCU UR4, c[0x0][0x390] ;  /* 0x00007200ff0477ac */ /* 0x000e220008000800 */
[----:B------:R-:W-:-:S08]  /*0c20*/  DADD R44, R44, R44 ;  /* 0x000000002c2c7229 */ /* 0x000fd0000000002c */
[----:B------:R-:W-:Y:S01]  /*0c30*/  ISETP.GT.AND P1, PT, R7, 0x3fe26665, PT ;  /* 0x3fe266650700780c */ /* 0x000fe20003f24270 */
[----:B------:R-:W-:Y:S01]  /*0c40*/  DADD R4, -RZ, -R44 ;  /* 0x00000000ff047229 */ /* 0x000fe2000000092c */
[----:B0-----:R-:W-:-:S09]  /*0c50*/  ISETP.NE.AND P0, PT, RZ, UR4, PT ;  /* 0x00000004ff007c0c */ /* 0x001fd2000bf05270 */
[----:B------:R-:W-:Y:S02]  /*0c60*/  FSEL R12, R44, R4, !P0 ;  /* 0x000000042c0c7208 */ /* 0x000fe40004000000 */
[----:B------:R-:W-:Y:S01]  /*0c70*/  FSEL R13, R45, R5, !P0 ;  /* 0x000000052d0d7208 */ /* 0x000fe20004000000 */
[----:B------:R-:W-:Y:S06]  /*0c80*/  @P1 BRA `(.L_x_11) ;  /* 0x0000000000681947 */ /* 0x000fec0003800000 */
[----:B------:R-:W-:Y:S01]  /*0c90*/  DFMA R14, R26, R14, -R16 ;  /* 0x0000000e1a0e722b */ /* 0x000fe20000000810 */
[----:B------:R-:W-:Y:S01]  /*0ca0*/  ISETP.GT.AND P0, PT, R29, -0x1, PT ;  /* 0xffffffff1d00780c */ /* 0x000fe20003f04270 */
[----:B------:R-:W-:Y:S01]  /*0cb0*/  UMOV UR4, 0x54442d18 ;  /* 0x54442d1800047882 */ /* 0x000fe20000000000 */
[----:B------:R-:W-:-:S05]  /*0cc0*/  UMOV UR5, 0x3ff921fb ;  /* 0x3ff921fb00057882 */ /* 0x000fca0000000000 */
[----:B------:R-:W-:-:S06]  /*0cd0*/  DFMA R14, R26, R14, R18 ;  /* 0x0000000e1a0e722b */ /* 0x000fcc0000000012 */
[----:B------:R-:W-:Y:S02]  /*0ce0*/  @P0 IMAD.MOV.U32 R4, RZ, RZ, 0x33145c07 ;  /* 0x33145c07ff040424 */ /* 0x000fe400078e00ff */
[----:B------:R-:W-:Y:S01]  /*0cf0*/  DFMA R14, R26, R14, -R20 ;  /* 0x0000000e1a0e722b */ /* 0x000fe20000000814 */
[----:B------:R-:W-:-:S07]  /*0d00*/  @P0 IMAD.MOV.U32 R5, RZ, RZ, 0x3c91a626 ;  /* 0x3c91a626ff050424 */ /* 0x000fce00078e00ff */
[----:B------:R-:W-:-:S08]  /*0d10*/  DFMA R14, R26, R14, R22 ;  /* 0x0000000e1a0e722b */ /* 0x000fd00000000016 */
[----:B------:R-:W-:-:S08]  /*0d20*/  DFMA R14, R26, R14, R24 ;  /* 0x0000000e1a0e722b */ /* 0x000fd00000000018 */
[----:B------:R-:W-:Y:S01]  /*0d30*/  DFMA R14, R26, R14, R30 ;  /* 0x0000000e1a0e722b */ /* 0x000fe2000000001e */
[----:B------:R-:W-:Y:S02]  /*0d40*/  @!P0 IMAD.MOV.U32 R30, RZ, RZ, 0x33145c07 ;  /* 0x33145c07ff1e8424 */ /* 0x000fe400078e00ff */
[----:B------:R-:W-:-:S05]  /*0d50*/  @!P0 IMAD.MOV.U32 R31, RZ, RZ, 0x3c91a626 ;  /* 0x3c91a626ff1f8424 */ /* 0x000fca00078e00ff */
[----:B------:R-:W-:-:S08]  /*0d60*/  DFMA R14, R26, R14, R32 ;  /* 0x0000000e1a0e722b */ /* 0x000fd00000000020 */
[----:B------:R-:W-:-:S08]  /*0d70*/  DFMA R14, R26, R14, R34 ;  /* 0x0000000e1a0e722b */ /* 0x000fd00000000022 */
[----:B------:R-:W-:-:S08]  /*0d80*/  DFMA R14, R26, R14, R36 ;  /* 0x0000000e1a0e722b */ /* 0x000fd00000000024 */
[----:B------:R-:W-:-:S08]  /*0d90*/  DFMA R14, R26, R14, R38 ;  /* 0x0000000e1a0e722b */ /* 0x000fd00000000026 */
[----:B------:R-:W-:-:S08]  /*0da0*/  DFMA R14, R26, R14, R40 ;  /* 0x0000000e1a0e722b */ /* 0x000fd00000000028 */
[----:B------:R-:W-:-:S08]  /*0db0*/  DFMA R14, R26, R14, R42 ;  /* 0x0000000e1a0e722b */ /* 0x000fd0000000002a */
[----:B------:R-:W-:-:S08]  /*0dc0*/  DMUL R14, R26, R14 ;  /* 0x0000000e1a0e7228 */ /* 0x000fd00000000000 */
[----:B------:R-:W-:-:S08]  /*0dd0*/  DFMA R14, |R28|, R14, |R28| ;  /* 0x0000000e1c0e722b */ /* 0x000fd0000000061c */
[C---:B------:R-:W-:Y:S02]  /*0de0*/  @!P0 DADD R30, R14.reuse, R30 ;  /* 0x000000000e1e8229 */ /* 0x040fe4000000001e */
[----:B------:R-:W-:-:S06]  /*0df0*/  @P0 DADD R14, R14, -R4 ;  /* 0x000000000e0e0229 */ /* 0x000fcc0000000804 */
[----:B------:R-:W-:Y:S02]  /*0e00*/  @!P0 DADD R30, R30, UR4 ;  /* 0x000000041e1e8e29 */ /* 0x000fe40008000000 */
[----:B------:R-:W-:Y:S01]  /*0e10*/  @P0 DADD R30, -R14, UR4 ;  /* 0x000000040e1e0e29 */ /* 0x000fe20008000100 */
[----:B------:R-:W-:Y:S10]  /*0e20*/  BRA `(.L_x_12) ;  /* 0x0000001c004c7947 */ /* 0x000ff40003800000 */
.L_x_11:
[----:B------:R-:W-:Y:S01]  /*0e30*/  DADD R4, -|R28|, 1 ;  /* 0x3ff000001c047429 */ /* 0x000fe20000000300 */
[----:B------:R-:W-:Y:S01]  /*0e40*/  IMAD.MOV.U32 R6, RZ, RZ, 0x66faac4b ;  /* 0x66faac4bff067424 */ /* 0x000fe200078e00ff */
[----:B------:R-:W-:Y:S01]  /*0e50*/  UMOV UR4, 0x71155f70 ;  /* 0x71155f7000047882 */ /* 0x000fe20000000000 */
[----:B------:R-:W-:Y:S01]  /*0e60*/  IMAD.MOV.U32 R7, RZ, RZ, 0x3ebac2fe ;  /* 0x3ebac2feff077424 */ /* 0x000fe200078e00ff */
[----:B------:R-:W-:-:S05]  /*0e70*/  UMOV UR5, 0x3ec715b3 ;  /* 0x3ec715b300057882 */ /* 0x000fca0000000000 */
[----:B------:R-:W-:Y:S01]  /*0e80*/  DFMA R6, R4, UR4, -R6 ;  /* 0x0000000404067c2b */ /* 0x000fe20008000806 */
[----:B------:R-:W-:Y:S01]  /*0e90*/  UMOV UR4, 0x8efcd9b8 ;  /* 0x8efcd9b800047882 */ /* 0x000fe20000000000 */
[----:B------:R-:W-:Y:S01]  /*0ea0*/  UMOV UR5, 0x3ed9a9b8 ;  /* 0x3ed9a9b800057882 */ /* 0x000fe20000000000 */
[----:B------:R-:W-:-:S05]  /*0eb0*/  ISETP.GE.AND P0, PT, R5, 0x1, PT ;  /* 0x000000010500780c */ /* 0x000fca0003f06270 */
[----:B------:R-:W-:Y:S01]  /*0ec0*/  DFMA R6, R4, R6, UR4 ;  /* 0x0000000404067e2b */ /* 0x000fe20008000006 */
[----:B------:R-:W-:Y:S01]  /*0ed0*/  UMOV UR4, 0xa8a0c4c3 ;  /* 0xa8a0c4c300047882 */ /* 0x000fe20000000000 */
[----:B------:R-:W-:-:S06]  /*0ee0*/  UMOV UR5, 0x3edd0f40 ;  /* 0x3edd0f4000057882 */ /* 0x000fcc0000000000 */
[----:B------:R-:W-:Y:S01]  /*0ef0*/  DFMA R8, R4, R6, UR4 ;  /* 0x0000000404087e2b */ /* 0x000fe20008000006 */
[----:B------:R-:W-:Y:S01]  /*0f00*/  UMOV UR4, 0xfa9e0e1f ;  /* 0xfa9e0e1f00047882 */ /* 0x000fe20000000000 */
[----:B------:R-:W-:Y:S01]  /*0f10*/  UMOV UR5, 0x3ef46d4c ;  /* 0x3ef46d4c00057882 */ /* 0x000fe20000000000 */
[----:B------:R-:W-:Y:S02]  /*0f20*/  VIADD R7, R5, 0xfff00000 ;  /* 0xfff0000005077836 */ /* 0x000fe40000000000 */
[----:B------:R-:W-:-:S03]  /*0f30*/  IMAD.MOV.U32 R6, RZ, RZ, R4 ;  /* 0x000000ffff067224 */ /* 0x000fc600078e0004 */
[----:B------:R-:W-:Y:S01]  /*0f40*/  DFMA R10, R4, R8, UR4 ;  /* 0x00000004040a7e2b */ /* 0x000fe20008000008 */
[----:B------:R-:W-:Y:S01]  /*0f50*/  UMOV UR4, 0x8d1e2422 ;  /* 0x8d1e242200047882 */ /* 0x000fe20000000000 */
[----:B------:R-:W-:Y:S01]  /*0f60*/  UMOV UR5, 0x3f079c16 ;  /* 0x3f079c1600057882 */ /* 0x000fe20000000000 */
[----:B------:R-:W0:Y:S01]  /*0f70*/  MUFU.RSQ64H R9, R7 ;  /* 0x0000000700097308 */ /* 0x000e220000001c00 */
[----:B------:R-:W-:-:S04]  /*0f80*/  IMAD.MOV.U32 R8, RZ, RZ, RZ ;  /* 0x000000ffff087224 */ /* 0x000fc800078e00ff */
[----:B------:R-:W-:Y:S01]  /*0f90*/  DFMA R10, R4, R10, UR4 ;  /* 0x00000004040a7e2b */ /* 0x000fe2000800000a */
[----:B------:R-:W-:Y:S01]  /*0fa0*/  UMOV UR4, 0xc3bca540 ;  /* 0xc3bca54000047882 */ /* 0x000fe20000000000 */
[----:B------:R-:W-:-:S06]  /*0fb0*/  UMOV UR5, 0x3f1c9a88 ;  /* 0x3f1c9a8800057882 */ /* 0x000fcc0000000000 */
[----:B------:R-:W-:Y:S01]  /*0fc0*/  DFMA R10, R4, R10, UR4 ;  /* 0x00000004040a7e2b */ /* 0x000fe2000800000a */
[----:B------:R-:W-:Y:S01]  /*0fd0*/  UMOV UR4, 0x4bd476df ;  /* 0x4bd476df00047882 */ /* 0x000fe20000000000 */
[----:B------:R-:W-:Y:S01]  /*0fe0*/  UMOV UR5, 0x3f31c4e6 ;  /* 0x3f31c4e600057882 */ /* 0x000fe20000000000 */
[----:B0-----:R-:W-:-:S05]  /*0ff0*/  DMUL R14, R6, R8 ;  /* 0x00000008060e7228 */ /* 0x001fca0000000000 */
[----:B------:R-:W-:Y:S01]  /*1000*/  DFMA R18, R4, R10, UR4 ;  /* 0x0000000404127e2b */ /* 0x000fe2000800000a */
[----:B------:R-:W-:Y:S01]  /*1010*/  UMOV UR4, 0x60009c8f ;  /* 0x60009c8f00047882 */ /* 0x000fe20000000000 */
[----:B------:R-:W-:Y:S01]  /*1020*/  UMOV UR5, 0x3f46e8ba ;  /* 0x3f46e8ba00057882 */ /* 0x000fe20000000000 */
[----:B------:R-:W-:Y:S01]  /*1030*/  IADD3 R11, PT, PT, R9, -0x100000, RZ ;  /* 0xfff00000090b7810 */ /* 0x000fe20007ffe0ff */
[----:B------:R-:W-:Y:S01]  /*1040*/  DFMA R16, R14, -R14, R6 ;  /* 0x8000000e0e10722b */ /* 0x000fe20000000006 */
[----:B------:R-:W-:-:S03]  /*1050*/  IMAD.MOV.U32 R10, RZ, RZ, RZ ;  /* 0x000000ffff0a7224 */ /* 0x000fc600078e00ff */
[----:B------:R-:W-:Y:S01]  /*1060*/  DFMA R18, R4, R18, UR4 ;  /* 0x0000000404127e2b */ /* 0x000fe20008000012 */
[----:B------:R-:W-:Y:S01]  /*1070*/  UMOV UR4, 0xc62b05a2 ;  /* 0xc62b05a200047882 */ /* 0x000fe20000000000 */
[----:B------:R-:W-:Y:S02]  /*1080*/  UMOV UR5, 0x3f5f1c71 ;  /* 0x3f5f1c7100057882 */ /* 0x000fe40000000000 */
[----:B------:R-:W-:-:S04]  /*1090*/  DFMA R16, R10, R16, R14 ;  /* 0x000000100a10722b */ /* 0x000fc8000000000e */
[----:B------:R-:W-:Y:S01]  /*10a0*/  DFMA R18, R4, R18, UR4 ;  /* 0x0000000404127e2b */ /* 0x000fe20008000012 */
[----:B------:R-:W-:Y:S01]  /*10b0*/  UMOV UR4, 0xb6dc9f2c ;  /* 0xb6dc9f2c00047882 */ /* 0x000fe20000000000 */
[----:B------:R-:W-:Y:S02]  /*10c0*/  UMOV UR5, 0x3f76db6d ;  /* 0x3f76db6d00057882 */ /* 0x000fe40000000000 */
[-C--:B------:R-:W-:Y:S02]  /*10d0*/  DFMA R8, R8, -R16.reuse, 1 ;  /* 0x3ff000000808742b */ /* 0x080fe40000000810 */
[----:B------:R-:W-:Y:S02]  /*10e0*/  DFMA R6, R16, -R16, R6 ;  /* 0x800000101006722b */ /* 0x000fe40000000006 */
[----:B------:R-:W-:Y:S01]  /*10f0*/  DFMA R18, R4, R18, UR4 ;  /* 0x0000000404127e2b */ /* 0x000fe20008000012 */
[----:B------:R-:W-:Y:S01]  /*1100*/  UMOV UR4, 0x3333329c ;  /* 0x3333329c00047882 */ /* 0x000fe20000000000 */
[----:B------:R-:W-:-:S02]  /*1110*/  UMOV UR5, 0x3f933333 ;  /* 0x3f93333300057882 */ /* 0x000fc40000000000 */
[----:B------:R-:W-:-:S04]  /*1120*/  DFMA R8, R10, R8, R10 ;  /* 0x000000080a08722b */ /* 0x000fc8000000000a */
[----:B------:R-:W-:Y:S01]  /*1130*/  DFMA R18, R4, R18, UR4 ;  /* 0x0000000404127e2b */ /* 0x000fe20008000012 */
[----:B------:R-:W-:Y:S01]  /*1140*/  UMOV UR4, 0x55555555 ;  /* 0x5555555500047882 */ /* 0x000fe20000000000 */
[----:B------:R-:W-:Y:S02]  /*1150*/  UMOV UR5, 0x3fb55555 ;  /* 0x3fb5555500057882 */ /* 0x000fe40000000000 */
[----:B------:R-:W-:Y:S02]  /*1160*/  DFMA R6, R8, R6, R16 ;  /* 0x000000060806722b */ /* 0x000fe40000000010 */
[----:B------:R-:W-:Y:S02]  /*1170*/  DMUL R8, RZ, |R28| ;  /* 0x4000001cff087228 */ /* 0x000fe40000000000 */
[----:B------:R-:W-:Y:S01]  /*1180*/  DFMA R18, R4, R18, UR4 ;  /* 0x0000000404127e2b */ /* 0x000fe20008000012 */
[----:B------:R-:W-:Y:S01]  /*1190*/  UMOV UR4, 0x33145c07 ;  /* 0x33145c0700047882 */ /* 0x000fe20000000000 */
[----:B------:R-:W-:-:S04]  /*11a0*/  UMOV UR5, 0x3ca1a626 ;  /* 0x3ca1a62600057882 */ /* 0x000fc80000000000 */
[----:B------:R-:W-:Y:S02]  /*11b0*/  VIADD R7, R7, 0x100000 ;  /* 0x0010000007077836 */ /* 0x000fe40000000000 */
[----:B------:R-:W-:-:S08]  /*11c0*/  DMUL R18, R4, R18 ;  /* 0x0000001204127228 */ /* 0x000fd00000000000 */
[----:B------:R-:W-:-:S10]  /*11d0*/  DFMA R18, R6, R18, R6 ;  /* 0x000000120612722b */ /* 0x000fd40000000006 */
[----:B------:R-:W-:Y:S02]  /*11e0*/  FSEL R8, R8, R18, !P0 ;  /* 0x0000001208087208 */ /* 0x000fe40004000000 */
[----:B------:R-:W-:Y:S02]  /*11f0*/  FSEL R9, R9, R19, !P0 ;  /* 0x0000001309097208 */ /* 0x000fe40004000000 */
[----:B------:R-:W-:-:S04]  /*1200*/  ISETP.GE.AND P0, PT, R5, RZ, PT ;  /* 0x000000ff0500720c */ /* 0x000fc80003f06270 */
[----:B------:R-:W-:-:S10]  /*1210*/  DMUL R6, R8, +INF ;  /* 0x7ff0000008067828 */ /* 0x000fd40000000000 */
[----:B------:R-:W-:Y:S02]  /*1220*/  FSEL R6, R6, R8, !P0 ;  /* 0x0000000806067208 */ /* 0x000fe40004000000 */
[----:B------:R-:W-:Y:S02]  /*1230*/  FSEL R7, R7, R9, !P0 ;  /* 0x0000000907077208 */ /* 0x000fe40004000000 */
[----:B------:R-:W-:-:S04]  /*1240*/  ISETP.GE.AND P0, PT, R29, RZ, PT ;  /* 0x000000ff1d00720c */ /* 0x000fc80003f06270 */
[----:B------:R-:W-:Y:S01]  /*1250*/  DADD R4, R6, -UR4 ;  /* 0x8000000406047e29 */ /* 0x000fe20008000000 */
[----:B------:R-:W-:Y:S01]  /*1260*/  UMOV UR4, 0x54442d18 ;  /* 0x54442d1800047882 */ /* 0x000fe20000000000 */
[----:B------:R-:W-:-:S06]  /*1270*/  UMOV UR5, 0x400921fb ;  /* 0x400921fb00057882 */ /* 0x000fcc0000000000 */
[----:B------:R-:W-:-:S10]  /*1280*/  DADD R4, -R4, UR4 ;  /* 0x0000000404047e29 */ /* 0x000fd40008000100 */
[----:B------:R-:W-:Y:S02]  /*1290*/  FSEL R30, R4, R6, !P0 ;  /* 0x00000006041e7208 */ /* 0x000fe40004000000 */
[----:B------:R-:W-:Y:S01]  /*12a0*/  FSEL R31, R5, R7, !P0 ;  /* 0x00000007051f7208 */ /* 0x000fe20004000000 */
[----:B------:R-:W-:Y:S06]  /*12b0*/  BRA `(.L_x_12) ;  /* 0x0000001800287947 */ /* 0x000fec0003800000 */
.L_x_3:
[C---:B------:R-:W-:Y:S01]  /*12c0*/  DFMA R4, R28.reuse, R28, -1 ;  /* 0xbff000001c04742b */ /* 0x040fe2000000001c */
[----:B------:R-:W-:Y:S01]  /*12d0*/  IMAD.MOV.U32 R6, RZ, RZ, RZ ;  /* 0x000000ffff067224 */ /* 0x000fe200078e00ff */
[----:B------:R-:W-:Y:S01]  /*12e0*/  DADD R28, R28, -1 ;  /* 0xbff000001c1c7429 */ /* 0x000fe20000000000 */
[----:B------:R-:W-:Y:S01]  /*12f0*/  IMAD.MOV.U32 R8, RZ, RZ, RZ ;  /* 0x000000ffff087224 */ /* 0x000fe200078e00ff */
[----:B------:R-:W-:Y:S02]  /*1300*/  BSSY.RECONVERGENT B2, `(.L_x_13) ;  /* 0x000009d000027945 */ /* 0x000fe40003800200 */
[----:B------:R-:W1:Y:S06]  /*1310*/  MUFU.RSQ64H R7, R5 ;  /* 0x0000000500077308 */ /* 0x000e6c0000001c00 */
[----:B------:R-:W-:-:S02]  /*1320*/  ISETP.NE.AND P1, PT, R29, RZ, PT ;  /* 0x000000ff1d00720c */ /* 0x000fc40003f25270 */
[----:B------:R-:W-:Y:S01]  /*1330*/  ISETP.GT.U32.AND P0, PT, R29, 0x432fffff, PT ;  /* 0x432fffff1d00780c */ /* 0x000fe20003f04070 */
[----:B-1----:R-:W-:Y:S01]  /*1340*/  DMUL R10, R4, R6 ;  /* 0x00000006040a7228 */ /* 0x002fe20000000000 */
[----:B------:R-:W-:-:S07]  /*1350*/  VIADD R9, R7, 0xfff00000 ;  /* 0xfff0000007097836 */ /* 0x000fce0000000000 */
[----:B------:R-:W-:-:S08]  /*1360*/  DFMA R14, R10, -R10, R4 ;  /* 0x8000000a0a0e722b */ /* 0x000fd00000000004 */
[----:B------:R-:W-:-:S08]  /*1370*/  DFMA R14, R8, R14, R10 ;  /* 0x0000000e080e722b */ /* 0x000fd0000000000a */
[-C--:B------:R-:W-:Y:S02]  /*1380*/  DFMA R6, R6, -R14.reuse, 1 ;  /* 0x3ff000000606742b */ /* 0x080fe4000000080e */
[----:B------:R-:W-:-:S06]  /*1390*/  DFMA R10, R14, -R14, R4 ;  /* 0x8000000e0e0a722b */ /* 0x000fcc0000000004 */
[----:B------:R-:W-:-:S08]  /*13a0*/  DFMA R6, R8, R6, R8 ;  /* 0x000000060806722b */ /* 0x000fd00000000008 */
[----:B------:R-:W-:-:S10]  /*13b0*/  DFMA R6, R6, R10, R14 ;  /* 0x0000000a0606722b */ /* 0x000fd4000000000e */
[----:B------:R-:W-:Y:S02]  /*13c0*/  FSEL R26, R6, RZ, P1 ;  /* 0x000000ff061a7208 */ /* 0x000fe40000800000 */
[----:B------:R-:W-:Y:S02]  /*13d0*/  FSEL R6, R7, RZ, P1 ;  /* 0x000000ff07067208 */ /* 0x000fe40000800000 */
[----:B------:R-:W-:Y:S02]  /*13e0*/  FSEL R26, R26, 1.4012984643248170709e-45, !P0 ;  /* 0x000000011a1a7808 */ /* 0x000fe40004000000 */
[----:B------:R-:W-:-:S06]  /*13f0*/  FSEL R27, R6, -1.875, !P0 ;  /* 0xbff00000061b7808 */ /* 0x000fcc0004000000 */
[----:B------:R-:W-:-:S10]  /*1400*/  DADD R26, R28, R26 ;  /* 0x000000001c1a7229 */ /* 0x000fd4000000001a */
[----:B------:R-:W-:-:S04]  /*1410*/  FSETP.GT.AND P0, PT, R27, -1.6999999284744262695, PT ;  /* 0xbfd999991b00780b */ /* 0x000fc80003f04000 */
[----:B------:R-:W-:-:S13]  /*1420*/  FSETP.GEU.OR P0, PT, R27, 1.7916666269302368164, !P0 ;  /* 0x3fe555551b00780b */ /* 0x000fda000470e400 */
[----:B------:R-:W-:Y:S05]  /*1430*/  @P0 BRA `(.L_x_14) ;  /* 0x0000000000d40947 */ /* 0x000fea0003800000 */
[----:B------:R-:W-:Y:S01]  /*1440*/  DADD R16, R26, 2 ;  /* 0x400000001a107429 */ /* 0x000fe20000000000 */
[----:B------:R-:W-:Y:S01]  /*1450*/  IMAD.MOV.U32 R4, RZ, RZ, 0x1 ;  /* 0x00000001ff047424 */ /* 0x000fe200078e00ff */
[----:B------:R-:W-:Y:S01]  /*1460*/  FSETP.GEU.AND P1, PT, |R27|, 6.5827683646048100446e-37, PT ;  /* 0x036000001b00780b */ /* 0x000fe20003f2e200 */
[----:B------:R-:W-:Y:S03]  /*1470*/  BSSY.RECONVERGENT B3, `(.L_x_15) ;  /* 0x0000013000037945 */ /* 0x000fe60003800200 */
[----:B------:R-:W1:Y:S02]  /*1480*/  MUFU.RCP64H R5, R17 ;  /* 0x0000001100057308 */ /* 0x000e640000001800 */
[----:B-1----:R-:W-:-:S08]  /*1490*/  DFMA R6, -R16, R4, 1 ;  /* 0x3ff000001006742b */ /* 0x002fd00000000104 */
        /* <DEDUP_REMOVED lines=10> */
[----:B------:R-:W-:Y:S01]  /*1540*/  IMAD.MOV.U32 R18, RZ, RZ, R26 ;  /* 0x000000ffff127224 */ /* 0x000fe200078e001a */
[----:B------:R-:W-:Y:S01]  /*1550*/  MOV R4, 0x1580 ;  /* 0x0000158000047802 */ /* 0x000fe20000000f00 */
[----:B------:R-:W-:-:S07]  /*1560*/  IMAD.MOV.U32 R19, RZ, RZ, R27 ;  /* 0x000000ffff137224 */ /* 0x000fce00078e001b */
[----:B0-----:R-:W-:Y:S05]  /*1570*/  CALL.REL.NOINC `($__internal_0_$__cuda_sm20_div_rn_f64_full) ;  /* 0x0000003800247944 */ /* 0x001fea0003c00000 */
[----:B------:R-:W-:Y:S02]  /*1580*/  IMAD.MOV.U32 R4, RZ, RZ, R22 ;  /* 0x000000ffff047224 */ /* 0x000fe400078e0016 */
[----:B------:R-:W-:-:S07]  /*1590*/  IMAD.MOV.U32 R5, RZ, RZ, R23 ;  /* 0x000000ffff057224 */ /* 0x000fce00078e0017 */
.L_x_16:
[----:B------:R-:W-:Y:S05]  /*15a0*/  BSYNC.RECONVERGENT B3 ;  /* 0x0000000000037941 */ /* 0x000fea0003800200 */
.L_x_15:
[----:B------:R-:W-:Y:S01]  /*15b0*/  DMUL R4, R26, -R4 ;  /* 0x800000041a047228 */ /* 0x000fe20000000000 */
[----:B------:R-:W-:Y:S01]  /*15c0*/  IMAD.MOV.U32 R10, RZ, RZ, -0x314d23bc ;  /* 0xceb2dc44ff0a7424 */ /* 0x000fe200078e00ff */
[----:B------:R-:W-:Y:S01]  /*15d0*/  UMOV UR4, 0x2fbe14b5 ;  /* 0x2fbe14b500047882 */ /* 0x000fe20000000000 */
[----:B------:R-:W-:Y:S01]  /*15e0*/  IMAD.MOV.U32 R11, RZ, RZ, 0x3ed087ff ;  /* 0x3ed087ffff0b7424 */ /* 0x000fe200078e00ff */
[----:B------:R-:W-:-:S04]  /*15f0*/  UMOV UR5, 0x3eb372fb ;  /* 0x3eb372fb00057882 */ /* 0x000fc80000000000 */
[----:B------:R-:W-:-:S08]  /*1600*/  DADD R6, R26, R4 ;  /* 0x000000001a067229 */ /* 0x000fd00000000004 */
[----:B------:R-:W-:-:S08]  /*1610*/  DMUL R8, R6, R6 ;  /* 0x0000000606087228 */ /* 0x000fd00000000000 */
[----:B------:R-:W-:Y:S01]  /*1620*/  DFMA R10, R8, UR4, R10 ;  /* 0x00000004080a7c2b */ /* 0x000fe2000800000a */
[----:B------:R-:W-:Y:S01]  /*1630*/  UMOV UR4, 0x890f468c ;  /* 0x890f468c00047882 */ /* 0x000fe20000000000 */
[----:B------:R-:W-:-:S06]  /*1640*/  UMOV UR5, 0x3ef3b9ff ;  /* 0x3ef3b9ff00057882 */ /* 0x000fcc0000000000 */
[----:B------:R-:W-:Y:S01]  /*1650*/  DFMA R10, R8, R10, UR4 ;  /* 0x00000004080a7e2b */ /* 0x000fe2000800000a */
        /* <DEDUP_REMOVED lines=14> */
[----:B------:R-:W-:-:S08]  /*1740*/  DFMA R10, R8, R10, UR4 ;  /* 0x00000004080a7e2b */ /* 0x000fd0000800000a */
[----:B------:R-:W-:-:S08]  /*1750*/  DMUL R10, R8, R10 ;  /* 0x0000000a080a7228 */ /* 0x000fd00000000000 */
[----:B------:R-:W-:-:S08]  /*1760*/  DFMA R10, R6, R10, R4 ;  /* 0x0000000a060a722b */ /* 0x000fd00000000004 */
[----:B------:R-:W-:Y:S01]  /*1770*/  DADD R10, R26, R10 ;  /* 0x000000001a0a7229 */ /* 0x000fe2000000000a */
[----:B------:R-:W-:Y:S10]  /*1780*/  BRA `(.L_x_17) ;  /* 0x0000000400507947 */ /* 0x000ff40003800000 */
.L_x_14:
[----:B------:R-:W-:Y:S01]  /*1790*/  DADD R26, R26, 1 ;  /* 0x3ff000001a1a7429 */ /* 0x000fe20000000000 */
[----:B------:R-:W-:-:S09]  /*17a0*/  IMAD.MOV.U32 R14, RZ, RZ, -0x3ff ;  /* 0xfffffc01ff0e7424 */ /* 0x000fd200078e00ff */
[----:B------:R-:W-:Y:S01]  /*17b0*/  ISETP.GT.AND P0, PT, R27, 0xfffff, PT ;  /* 0x000fffff1b00780c */ /* 0x000fe20003f04270 */
[--C-:B------:R-:W-:Y:S01]  /*17c0*/  IMAD.MOV.U32 R4, RZ, RZ, R26.reuse ;  /* 0x000000ffff047224 */ /* 0x100fe200078e001a */
[----:B------:R-:W-:Y:S01]  /*17d0*/  MOV R15, R27 ;  /* 0x0000001b000f7202 */ /* 0x000fe20000000f00 */
[----:B------:R-:W-:Y:S02]  /*17e0*/  IMAD.MOV.U32 R5, RZ, RZ, R27 ;  /* 0x000000ffff057224 */ /* 0x000fe400078e001b */
[----:B------:R-:W-:-:S08]  /*17f0*/  IMAD.MOV.U32 R10, RZ, RZ, R26 ;  /* 0x000000ffff0a7224 */ /* 0x000fd000078e001a */
[----:B------:R-:W-:Y:S01]  /*1800*/  @!P0 DMUL R4, R4, 1.80143985094819840000e+16 ;  /* 0x4350000004048828 */ /* 0x000fe20000000000 */
[----:B------:R-:W-:-:S09]  /*1810*/  @!P0 IMAD.MOV.U32 R14, RZ, RZ, -0x435 ;  /* 0xfffffbcbff0e8424 */ /* 0x000fd200078e00ff */
[----:B------:R-:W-:Y:S02]  /*1820*/  @!P0 IMAD.MOV.U32 R15, RZ, RZ, R5 ;  /* 0x000000ffff0f8224 */ /* 0x000fe400078e0005 */
[----:B------:R-:W-:Y:S02]  /*1830*/  @!P0 IMAD.MOV.U32 R10, RZ, RZ, R4 ;  /* 0x000000ffff0a8224 */ /* 0x000fe400078e0004 */
[----:B------:R-:W-:-:S05]  /*1840*/  VIADD R6, R15, 0xffffffff ;  /* 0xffffffff0f067836 */ /* 0x000fca0000000000 */
[----:B------:R-:W-:-:S13]  /*1850*/  ISETP.GT.U32.AND P1, PT, R6, 0x7feffffe, PT ;  /* 0x7feffffe0600780c */ /* 0x000fda0003f24070 */
[----:B------:R-:W-:Y:S05]  /*1860*/  @P1 BRA `(.L_x_18) ;  /* 0x0000000400001947 */ /* 0x000fea0003800000 */
[----:B------:R-:W-:Y:S01]  /*1870*/  LOP3.LUT R4, R15, 0xfffff, RZ, 0xc0, !PT ;  /* 0x000fffff0f047812 */ /* 0x000fe200078ec0ff */
[----:B------:R-:W-:Y:S01]  /*1880*/  IMAD.MOV.U32 R6, RZ, RZ, RZ ;  /* 0x000000ffff067224 */ /* 0x000fe200078e00ff */
[----:B------:R-:W-:Y:S01]  /*1890*/  UMOV UR4, 0x3ae80f1e ;  /* 0x3ae80f1e00047882 */ /* 0x000fe20000000000 */
[----:B------:R-:W-:Y:S01]  /*18a0*/  IMAD.MOV.U32 R18, RZ, RZ, -0x748574fc ;  /* 0x8b7a8b04ff127424 */ /* 0x000fe200078e00ff */
[----:B------:R-:W-:Y:S01]  /*18b0*/  LOP3.LUT R11, R4, 0x3ff00000, RZ, 0xfc, !PT ;  /* 0x3ff00000040b7812 */ /* 0x000fe200078efcff */
[----:B------:R-:W-:Y:S01]  /*18c0*/  IMAD.MOV.U32 R19, RZ, RZ, 0x3ed0ee25 ;  /* 0x3ed0ee25ff137424 */ /* 0x000fe200078e00ff */
[----:B------:R-:W-:Y:S01]  /*18d0*/  UMOV UR5, 0x3eb1380b ;  /* 0x3eb1380b00057882 */ /* 0x000fe20000000000 */
[----:B------:R-:W-:Y:S01]  /*18e0*/  UMOV UR8, 0x80000000 ;  /* 0x8000000000087882 */ /* 0x000fe20000000000 */
[----:B------:R-:W-:Y:S01]  /*18f0*/  ISETP.GE.U32.AND P0, PT, R11, 0x3ff6a09f, PT ;  /* 0x3ff6a09f0b00780c */ /* 0x000fe20003f06070 */
[----:B------:R-:W-:-:S12]  /*1900*/  UMOV UR9, 0x43300000 ;  /* 0x4330000000097882 */ /* 0x000fd80000000000 */
[----:B------:R-:W-:-:S04]  /*1910*/  @P0 VIADD R5, R11, 0xfff00000 ;  /* 0xfff000000b050836 */ /* 0x000fc80000000000 */
[----:B------:R-:W-:-:S06]  /*1920*/  @P0 IMAD.MOV.U32 R11, RZ, RZ, R5 ;  /* 0x000000ffff0b0224 */ /* 0x000fcc00078e0005 */
[C---:B------:R-:W-:Y:S02]  /*1930*/  DADD R16, R10.reuse, 1 ;  /* 0x3ff000000a107429 */ /* 0x040fe40000000000 */
[----:B------:R-:W-:-:S04]  /*1940*/  DADD R10, R10, -1 ;  /* 0xbff000000a0a7429 */ /* 0x000fc80000000000 */
[----:B------:R-:W1:Y:S02]  /*1950*/  MUFU.RCP64H R7, R17 ;  /* 0x0000001100077308 */ /* 0x000e640000001800 */
[----:B-1----:R-:W-:-:S08]  /*1960*/  DFMA R4, -R16, R6, 1 ;  /* 0x3ff000001004742b */ /* 0x002fd00000000106 */
[----:B------:R-:W-:-:S08]  /*1970*/  DFMA R4, R4, R4, R4 ;  /* 0x000000040404722b */ /* 0x000fd00000000004 */
[----:B------:R-:W-:-:S08]  /*1980*/  DFMA R6, R6, R4, R6 ;  /* 0x000000040606722b */ /* 0x000fd00000000006 */
[----:B------:R-:W-:-:S08]  /*1990*/  DMUL R4, R10, R6 ;  /* 0x000000060a047228 */ /* 0x000fd00000000000 */
[----:B------:R-:W-:-:S08]  /*19a0*/  DFMA R4, R10, R6, R4 ;  /* 0x000000060a04722b */ /* 0x000fd00000000004 */
[----:B------:R-:W-:-:S08]  /*19b0*/  DMUL R8, R4, R4 ;  /* 0x0000000404087228 */ /* 0x000fd00000000000 */
[----:B------:R-:W-:Y:S01]  /*19c0*/  DFMA R16, R8, UR4, R18 ;  /* 0x0000000408107c2b */ /* 0x000fe20008000012 */
[----:B------:R-:W-:Y:S01]  /*19d0*/  UMOV UR4, 0x9f02676f ;  /* 0x9f02676f00047882 */ /* 0x000fe20000000000 */
[----:B------:R-:W-:Y:S01]  /*19e0*/  UMOV UR5, 0x3ef3b266 ;  /* 0x3ef3b26600057882 */ /* 0x000fe20000000000 */
[----:B------:R-:W-:Y:S01]  /*19f0*/  LEA.HI R18, R15, R14, RZ, 0xc ;  /* 0x0000000e0f127211 */ /* 0x000fe200078f60ff */
[----:B------:R-:W-:Y:S01]  /*1a00*/  DADD R14, R10, -R4 ;  /* 0x000000000a0e7229 */ /* 0x000fe20000000804 */
[----:B------:R-:W-:-:S03]  /*1a10*/  IMAD.MOV.U32 R19, RZ, RZ, 0x43300000 ;  /* 0x43300000ff137424 */ /* 0x000fc600078e00ff */
[----:B------:R-:W-:Y:S01]  /*1a20*/  DFMA R16, R8, R16, UR4 ;  /* 0x0000000408107e2b */ /* 0x000fe20008000010 */
[----:B------:R-:W-:Y:S01]  /*1a30*/  UMOV UR4, 0xa9ab0956 ;  /* 0xa9ab095600047882 */ /* 0x000fe20000000000 */
[----:B------:R-:W-:Y:S01]  /*1a40*/  UMOV UR5, 0x3f1745cb ;  /* 0x3f1745cb00057882 */ /* 0x000fe20000000000 */
[----:B------:R-:W-:Y:S01]  /*1a50*/  @P0 VIADD R18, R18, 0x1 ;  /* 0x0000000112120836 */ /* 0x000fe20000000000 */
[----:B------:R-:W-:-:S04]  /*1a60*/  DADD R14, R14, R14 ;  /* 0x000000000e0e7229 */ /* 0x000fc8000000000e */
[----:B------:R-:W-:Y:S01]  /*1a70*/  DFMA R16, R8, R16, UR4 ;  /* 0x0000000408107e2b */ /* 0x000fe20008000010 */
[----:B------:R-:W-:Y:S01]  /*1a80*/  UMOV UR4, 0x2d1b5154 ;  /* 0x2d1b515400047882 */ /* 0x000fe20000000000 */
[----:B------:R-:W-:Y:S01]  /*1a90*/  UMOV UR5, 0x3f3c71c7 ;  /* 0x3f3c71c700057882 */ /* 0x000fe20000000000 */
[----:B------:R-:W-:Y:S01]  /*1aa0*/  LOP3.LUT R18, R18, 0x80000000, RZ, 0x3c, !PT ;  /* 0x8000000012127812 */ /* 0x000fe200078e3cff */
[----:B------:R-:W-:-:S04]  /*1ab0*/  DFMA R14, R10, -R4, R14 ;  /* 0x800000040a0e722b */ /* 0x000fc8000000000e */
[----:B------:R-:W-:Y:S01]  /*1ac0*/  DFMA R16, R8, R16, UR4 ;  /* 0x0000000408107e2b */ /* 0x000fe20008000010 */
[----:B------:R-:W-:Y:S01]  /*1ad0*/  UMOV UR4, 0x923be72d ;  /* 0x923be72d00047882 */ /* 0x000fe20000000000 */
[----:B------:R-:W-:Y:S01]  /*1ae0*/  UMOV UR5, 0x3f624924 ;  /* 0x3f62492400057882 */ /* 0x000fe20000000000 */
[----:B------:R-:W-:Y:S01]  /*1af0*/  DADD R18, R18, -UR8 ;  /* 0x8000000812127e29 */ /* 0x000fe20008000000 */
[----:B------:R-:W-:Y:S01]  /*1b00*/  UMOV UR8, 0xfefa39ef ;  /* 0xfefa39ef00087882 */ /* 0x000fe20000000000 */
[----:B------:R-:W-:Y:S01]  /*1b10*/  UMOV UR9, 0x3fe62e42 ;  /* 0x3fe62e4200097882 */ /* 0x000fe20000000000 */
[----:B------:R-:W-:Y:S02]  /*1b20*/  DMUL R14, R6, R14 ;  /* 0x0000000e060e7228 */ /* 0x000fe40000000000 */
[----:B------:R-:W-:Y:S01]  /*1b30*/  DFMA R16, R8, R16, UR4 ;  /* 0x0000000408107e2b */ /* 0x000fe20008000010 */
[----:B------:R-:W-:Y:S01]  /*1b40*/  UMOV UR4, 0x9999a3c4 ;  /* 0x9999a3c400047882 */ /* 0x000fe20000000000 */
[----:B------:R-:W-:Y:S01]  /*1b50*/  UMOV UR5, 0x3f899999 ;  /* 0x3f89999900057882 */ /* 0x000fe20000000000 */
[----:B------:R-:W-:-:S05]  /*1b60*/  DFMA R10, R18, UR8, R4 ;  /* 0x00000008120a7c2b */ /* 0x000fca0008000004 */
[----:B------:R-:W-:Y:S01]  /*1b70*/  DFMA R16, R8, R16, UR4 ;  /* 0x0000000408107e2b */ /* 0x000fe20008000010 */
[----:B------:R-:W-:Y:S01]  /*1b80*/  UMOV UR4, 0x55555554 ;  /* 0x5555555400047882 */ /* 0x000fe20000000000 */
[----:B------:R-:W-:-:S06]  /*1b90*/  UMOV UR5, 0x3fb55555 ;  /* 0x3fb5555500057882 */ /* 0x000fcc0000000000 */
[----:B------:R-:W-:Y:S01]  /*1ba0*/  DFMA R16, R8, R16, UR4 ;  /* 0x0000000408107e2b */ /* 0x000fe20008000010 */
[----:B------:R-:W-:Y:S01]  /*1bb0*/  UMOV UR4, 0xfefa39ef ;  /* 0xfefa39ef00047882 */ /* 0x000fe20000000000 */
[----:B------:R-:W-:Y:S02]  /*1bc0*/  UMOV UR5, 0x3fe62e42 ;  /* 0x3fe62e4200057882 */ /* 0x000fe40000000000 */
[----:B------:R-:W-:Y:S01]  /*1bd0*/  DFMA R20, R18, -UR4, R10 ;  /* 0x8000000412147c2b */ /* 0x000fe2000800000a */
[----:B------:R-:W-:Y:S01]  /*1be0*/  UMOV UR4, 0x3b39803f ;  /* 0x3b39803f00047882 */ /* 0x000fe20000000000 */
[----:B------:R-:W-:Y:S02]  /*1bf0*/  UMOV UR5, 0x3c7abc9e ;  /* 0x3c7abc9e00057882 */ /* 0x000fe40000000000 */
[----:B------:R-:W-:-:S04]  /*1c00*/  DMUL R16, R8, R16 ;  /* 0x0000001008107228 */ /* 0x000fc80000000000 */
[----:B------:R-:W-:-:S04]  /*1c10*/  DADD R20, -R4, R20 ;  /* 0x0000000004147229 */ /* 0x000fc80000000114 */
[----:B------:R-:W-:-:S08]  /*1c20*/  DFMA R14, R4, R16, R14 ;  /* 0x00000010040e722b */ /* 0x000fd0000000000e */
[----:B------:R-:W-:-:S08]  /*1c30*/  DADD R14, R14, -R20 ;  /* 0x000000000e0e7229 */ /* 0x000fd00000000814 */
[----:B------:R-:W-:-:S08]  /*1c40*/  DFMA R14, R18, UR4, R14 ;  /* 0x00000004120e7c2b */ /* 0x000fd0000800000e */
[----:B------:R-:W-:Y:S01]  /*1c50*/  DADD R10, R10, R14 ;  /* 0x000000000a0a7229 */ /* 0x000fe2000000000e */
[----:B------:R-:W-:Y:S10]  /*1c60*/  BRA `(.L_x_17) ;  /* 0x0000000000187947 */ /* 0x000ff40003800000 */
.L_x_18:
[----:B------:R-:W-:Y:S01]  /*1c70*/  IMAD.MOV.U32 R6, RZ, RZ, 0x0 ;  /* 0x00000000ff067424 */ /* 0x000fe200078e00ff */
[----:B------:R-:W-:Y:S02]  /*1c80*/  MOV R7, 0x7ff00000 ;  /* 0x7ff0000000077802 */ /* 0x000fe40000000f00 */
[----:B------:R-:W-:-:S04]  /*1c90*/  LOP3.LUT P0, RZ, R5, 0x7fffffff, RZ, 0xc0, !PT ;  /* 0x7fffffff05ff7812 */ /* 0x000fc8000780c0ff */
[----:B------:R-:W-:-:S10]  /*1ca0*/  DFMA R6, R4, R6, +INF ;  /* 0x7ff000000406742b */ /* 0x000fd40000000006 */
[----:B------:R-:W-:Y:S02]  /*1cb0*/  FSEL R10, R6, RZ, P0 ;  /* 0x000000ff060a7208 */ /* 0x000fe40000000000 */
[----:B------:R-:W-:-:S07]  /*1cc0*/  FSEL R11, R7, -QNAN , P0 ;  /* 0xfff00000070b7808 */ /* 0x000fce0000000000 */
.L_x_17:
[----:B------:R-:W-:Y:S05]  /*1cd0*/  BSYNC.RECONVERGENT B2 ;  /* 0x0000000000027941 */ /* 0x000fea0003800200 */
.L_x_13:
[----:B------:R-:W-:Y:S01]  /*1ce0*/  DMUL R16, R2, -2 ;  /* 0xc000000002107828 */ /* 0x000fe20000000000 */
[----:B------:R-:W-:Y:S01]  /*1cf0*/  IMAD.MOV.U32 R4, RZ, RZ, 0x1 ;  /* 0x00000001ff047424 */ /* 0x000fe200078e00ff */
[----:B0-----:R-:W-:Y:S01]  /*1d00*/  DADD R18, R30, -R12 ;  /* 0x000000001e127229 */ /* 0x001fe2000000080c */
[----:B------:R-:W-:Y:S01]  /*1d10*/  UMOV UR4, 0xfefa39ef ;  /* 0xfefa39ef00047882 */ /* 0x000fe20000000000 */
[----:B------:R-:W-:Y:S01]  /*1d20*/  UMOV UR5, 0x3fe62e42 ;  /* 0x3fe62e4200057882 */ /* 0x000fe20000000000 */
[----:B------:R-:W-:Y:S01]  /*1d30*/  ISETP.GT.U32.AND P1, PT, R29, 0x432fffff, PT ;  /* 0x432fffff1d00780c */ /* 0x000fe20003f24070 */
[----:B------:R-:W0:Y:S01]  /*1d40*/  MUFU.RCP64H R5, R17 ;  /* 0x0000001100057308 */ /* 0x000e220000001800 */
[----:B------:R-:W-:Y:S05]  /*1d50*/  BSSY.RECONVERGENT B2, `(.L_x_19) ;  /* 0x0000014000027945 */ /* 0x000fea0003800200 */
        /* <DEDUP_REMOVED lines=8> */
[----:B------:R-:W-:Y:S02]  /*1de0*/  DFMA R4, R4, R8, R6 ;  /* 0x000000080404722b */ /* 0x000fe40000000006 */
[----:B------:R-:W-:-:S08]  /*1df0*/  DADD R6, R10, UR4 ;  /* 0x000000040a067e29 */ /* 0x000fd00008000000 */
[----:B------:R-:W-:Y:S02]  /*1e00*/  FFMA R8, RZ, R17, R5 ;  /* 0x00000011ff087223 */ /* 0x000fe40000000005 */
[----:B------:R-:W-:Y:S02]  /*1e10*/  FSEL R30, R6, R10, P1 ;  /* 0x0000000a061e7208 */ /* 0x000fe40000800000 */
[----:B------:R-:W-:Y:S02]  /*1e20*/  FSEL R31, R7, R11, P1 ;  /* 0x0000000b071f7208 */ /* 0x000fe40000800000 */
[----:B------:R-:W-:-:S13]  /*1e30*/  FSETP.GT.AND P0, PT, |R8|, 1.469367938527859385e-39, PT ;  /* 0x001000000800780b */ /* 0x000fda0003f04200 */
[----:B------:R-:W-:Y:S05]  /*1e40*/  @P0 BRA P2, `(.L_x_20) ;  /* 0x0000000000100947 */ /* 0x000fea0001000000 */
[----:B------:R-:W-:-:S07]  /*1e50*/  MOV R4, 0x1e70 ;  /* 0x00001e7000047802 */ /* 0x000fce0000000f00 */
[----:B------:R-:W-:Y:S05]  /*1e60*/  CALL.REL.NOINC `($__internal_0_$__cuda_sm20_div_rn_f64_full) ;  /* 0x0000002c00e87944 */ /* 0x000fea0003c00000 */
[----:B------:R-:W-:Y:S02]  /*1e70*/  IMAD.MOV.U32 R4, RZ, RZ, R22 ;  /* 0x000000ffff047224 */ /* 0x000fe400078e0016 */
[----:B------:R-:W-:-:S07]  /*1e80*/  IMAD.MOV.U32 R5, RZ, RZ, R23 ;  /* 0x000000ffff057224 */ /* 0x000fce00078e0017 */
.L_x_20:
[----:B------:R-:W-:Y:S05]  /*1e90*/  BSYNC.RECONVERGENT B2 ;  /* 0x0000000000027941 */ /* 0x000fea0003800200 */
.L_x_19:
        /* <DEDUP_REMOVED lines=22> */
[----:B------:R-:W-:Y:S02]  /*2000*/  IMAD.MOV.U32 R9, RZ, RZ, R5 ;  /* 0x000000ffff097224 */ /* 0x000fe400078e0005 */
[----:B------:R-:W-:Y:S02]  /*2010*/  IMAD.MOV.U32 R13, RZ, RZ, R17 ;  /* 0x000000ffff0d7224 */ /* 0x000fe400078e0011 */
[----:B------:R-:W-:-:S07]  /*2020*/  IMAD.MOV.U32 R19, RZ, RZ, R15 ;  /* 0x000000ffff137224 */ /* 0x000fce00078e000f */
[----:B------:R-:W-:Y:S05]  /*2030*/  CALL.REL.NOINC `($__internal_1_$__cuda_sm20_dsqrt_rn_f64_mediumpath_v1) ;  /* 0x0000003000dc7944 */ /* 0x000fea0003c00000 */
.L_x_22:
[----:B------:R-:W-:Y:S05]  /*2040*/  BSYNC.RECONVERGENT B0 ;  /* 0x0000000000007941 */ /* 0x000fea0003800200 */
.L_x_21:
[----:B------:R-:W-:Y:S01]  /*2050*/  DFMA R4, R12, R12, 1 ;  /* 0x3ff000000c04742b */ /* 0x000fe2000000000c */
[----:B------:R-:W-:Y:S01]  /*2060*/  IMAD.MOV.U32 R6, RZ, RZ, RZ ;  /* 0x000000ffff067224 */ /* 0x000fe200078e00ff */
[----:B------:R-:W-:Y:S01]  /*2070*/  LOP3.LUT R27, R13, 0x7fffffff, RZ, 0xc0, !PT ;  /* 0x7fffffff0d1b7812 */ /* 0x000fe200078ec0ff */
[----:B------:R-:W-:Y:S01]  /*2080*/  IMAD.MOV.U32 R10, RZ, RZ, 0x0 ;  /* 0x00000000ff0a7424 */ /* 0x000fe200078e00ff */
[----:B------:R-:W-:Y:S01]  /*2090*/  BSSY.RECONVERGENT B2, `(.L_x_23) ;  /* 0x000009f000027945 */ /* 0x000fe20003800200 */
[----:B------:R-:W-:Y:S01]  /*20a0*/  IMAD.MOV.U32 R11, RZ, RZ, 0x3fd80000 ;  /* 0x3fd80000ff0b7424 */ /* 0x000fe200078e00ff */
[----:B------:R-:W0:Y:S01]  /*20b0*/  MUFU.RSQ64H R7, R5 ;  /* 0x0000000500077308 */ /* 0x000e220000001c00 */
[----:B------:R-:W-:Y:S01]  /*20c0*/  IMAD.MOV.U32 R26, RZ, RZ, R12 ;  /* 0x000000ffff1a7224 */ /* 0x000fe200078e000c */
[----:B------:R-:W-:Y:S01]  /*20d0*/  ISETP.GT.U32.AND P1, PT, R27, 0x43dfffff, PT ;  /* 0x43dfffff1b00780c */ /* 0x000fe20003f24070 */
[----:B0-----:R-:W-:-:S08]  /*20e0*/  DMUL R8, R6, R6 ;  /* 0x0000000606087228 */ /* 0x001fd00000000000 */
[----:B------:R-:W-:-:S08]  /*20f0*/  DFMA R8, R4, -R8, 1 ;  /* 0x3ff000000408742b */ /* 0x000fd00000000808 */
[----:B------:R-:W-:Y:S02]  /*2100*/  DFMA R10, R8, R10, 0.5 ;  /* 0x3fe00000080a742b */ /* 0x000fe4000000000a */
[----:B------:R-:W-:-:S08]  /*2110*/  DMUL R8, R6, R8 ;  /* 0x0000000806087228 */ /* 0x000fd00000000000 */
[----:B------:R-:W-:-:S08]  /*2120*/  DFMA R8, R10, R8, R6 ;  /* 0x000000080a08722b */ /* 0x000fd00000000006 */
[----:B------:R-:W-:-:S06]  /*2130*/  DFMA R8, R4, R8, 1 ;  /* 0x3ff000000408742b */ /* 0x000fcc0000000008 */
[----:B------:R-:W0:Y:S02]  /*2140*/  MUFU.RCP64H R7, R9 ;  /* 0x0000000900077308 */ /* 0x000e240000001800 */
[----:B0-----:R-:W-:-:S08]  /*2150*/  DFMA R4, -R8, R6, 1 ;  /* 0x3ff000000804742b */ /* 0x001fd00000000106 */
[----:B------:R-:W-:-:S08]  /*2160*/  DFMA R4, R4, R4, R4 ;  /* 0x000000040404722b */ /* 0x000fd00000000004 */
[----:B------:R-:W-:-:S08]  /*2170*/  DFMA R4, R6, R4, R6 ;  /* 0x000000040604722b */ /* 0x000fd00000000006 */
[----:B------:R-:W-:-:S08]  /*2180*/  DMUL R4, R26, R4 ;  /* 0x000000041a047228 */ /* 0x000fd00000000000 */
[----:B------:R-:W-:-:S10]  /*2190*/  DFMA R4, R26, R4, R26 ;  /* 0x000000041a04722b */ /* 0x000fd4000000001a */
[----:B------:R-:W-:Y:S02]  /*21a0*/  FSEL R29, R27, R5, P1 ;  /* 0x000000051b1d7208 */ /* 0x000fe40000800000 */
[----:B------:R-:W-:Y:S02]  /*21b0*/  FSEL R28, R12, R4, P1 ;  /* 0x000000040c1c7208 */ /* 0x000fe40000800000 */
[----:B------:R-:W-:-:S04]  /*21c0*/  FSETP.GT.AND P0, PT, R29, -1.6999999284744262695, PT ;  /* 0xbfd999991d00780b */ /* 0x000fc80003f04000 */
[----:B------:R-:W-:-:S13]  /*21d0*/  FSETP.GEU.OR P0, PT, R29, 1.7916666269302368164, !P0 ;  /* 0x3fe555551d00780b */ /* 0x000fda000470e400 */
[----:B------:R-:W-:Y:S05]  /*21e0*/  @P0 BRA `(.L_x_24) ;  /* 0x0000000000d40947 */ /* 0x000fea0003800000 */
[----:B------:R-:W-:Y:S01]  /*21f0*/  DADD R16, R28, 2 ;  /* 0x400000001c107429 */ /* 0x000fe20000000000 */
[----:B------:R-:W-:Y:S01]  /*2200*/  IMAD.MOV.U32 R4, RZ, RZ, 0x1 ;  /* 0x00000001ff047424 */ /* 0x000fe200078e00ff */
[----:B------:R-:W-:Y:S01]  /*2210*/  FSETP.GEU.AND P1, PT, |R29|, 6.5827683646048100446e-37, PT ;  /* 0x036000001d00780b */ /* 0x000fe20003f2e200 */
[----:B------:R-:W-:Y:S03]  /*2220*/  BSSY.RECONVERGENT B3, `(.L_x_25) ;  /* 0x0000013000037945 */ /* 0x000fe60003800200 */
        /* <DEDUP_REMOVED lines=15> */
[----:B------:R-:W-:Y:S05]  /*2320*/  CALL.REL.NOINC `($__internal_0_$__cuda_sm20_div_rn_f64_full) ;  /* 0x0000002800b87944 */ /* 0x000fea0003c00000 */
[----:B------:R-:W-:Y:S02]  /*2330*/  IMAD.MOV.U32 R4, RZ, RZ, R22 ;  /* 0x000000ffff047224 */ /* 0x000fe400078e0016 */
[----:B------:R-:W-:-:S07]  /*2340*/  IMAD.MOV.U32 R5, RZ, RZ, R23 ;  /* 0x000000ffff057224 */ /* 0x000fce00078e0017 */
.L_x_26:
[----:B------:R-:W-:Y:S05]  /*2350*/  BSYNC.RECONVERGENT B3 ;  /* 0x0000000000037941 */ /* 0x000fea0003800200 */
.L_x_25:
        /* <DEDUP_REMOVED lines=30> */
.L_x_24:
[----:B------:R-:W-:Y:S01]  /*2540*/  DADD R28, R28, 1 ;  /* 0x3ff000001c1c7429 */ /* 0x000fe20000000000 */
[----:B------:R-:W-:-:S09]  /*2550*/  IMAD.MOV.U32 R14, RZ, RZ, -0x3ff ;  /* 0xfffffc01ff0e7424 */ /* 0x000fd200078e00ff */
[----:B------:R-:W-:Y:S01]  /*2560*/  ISETP.GT.AND P0, PT, R29, 0xfffff, PT ;  /* 0x000fffff1d00780c */ /* 0x000fe20003f04270 */
[--C-:B------:R-:W-:Y:S02]  /*2570*/  IMAD.MOV.U32 R4, RZ, RZ, R28.reuse ;  /* 0x000000ffff047224 */ /* 0x100fe400078e001c */
[--C-:B------:R-:W-:Y:S02]  /*2580*/  IMAD.MOV.U32 R5, RZ, RZ, R29.reuse ;  /* 0x000000ffff057224 */ /* 0x100fe400078e001d */
[----:B------:R-:W-:Y:S02]  /*2590*/  IMAD.MOV.U32 R15, RZ, RZ, R29 ;  /* 0x000000ffff0f7224 */ /* 0x000fe400078e001d */
[----:B------:R-:W-:-:S06]  /*25a0*/  IMAD.MOV.U32 R10, RZ, RZ, R28 ;  /* 0x000000ffff0a7224 */ /* 0x000fcc00078e001c */
[----:B------:R-:W-:Y:S01]  /*25b0*/  @!P0 DMUL R4, R4, 1.80143985094819840000e+16 ;  /* 0x4350000004048828 */ /* 0x000fe20000000000 */
[----:B------:R-:W-:-:S09]  /*25c0*/  @!P0 IMAD.MOV.U32 R14, RZ, RZ, -0x435 ;  /* 0xfffffbcbff0e8424 */ /* 0x000fd200078e00ff */
[----:B------:R-:W-:Y:S01]  /*25d0*/  @!P0 MOV R15, R5 ;  /* 0x00000005000f8202 */ /* 0x000fe20000000f00 */
[----:B------:R-:W-:-:S04]  /*25e0*/  @!P0 IMAD.MOV.U32 R10, RZ, RZ, R4 ;  /* 0x000000ffff0a8224 */ /* 0x000fc800078e0004 */
        /* <DEDUP_REMOVED lines=17> */
[----:B------:R-:W0:Y:S02]  /*2700*/  MUFU.RCP64H R7, R17 ;  /* 0x0000001100077308 */ /* 0x000e240000001800 */
[----:B0-----:R-:W-:-:S08]  /*2710*/  DFMA R4, -R16, R6, 1 ;  /* 0x3ff000001004742b */ /* 0x001fd00000000106 */
        /* <DEDUP_REMOVED lines=48> */
.L_x_28:
[----:B------:R-:W-:Y:S01]  /*2a20*/  IMAD.MOV.U32 R6, RZ, RZ, 0x0 ;  /* 0x00000000ff067424 */ /* 0x000fe200078e00ff */
[----:B------:R-:W-:Y:S01]  /*2a30*/  LOP3.LUT P0, RZ, R5, 0x7fffffff, RZ, 0xc0, !PT ;  /* 0x7fffffff05ff7812 */ /* 0x000fe2000780c0ff */
[----:B------:R-:W-:-:S06]  /*2a40*/  IMAD.MOV.U32 R7, RZ, RZ, 0x7ff00000 ;  /* 0x7ff00000ff077424 */ /* 0x000fcc00078e00ff */
[----:B------:R-:W-:-:S10]  /*2a50*/  DFMA R6, R4, R6, +INF ;  /* 0x7ff000000406742b */ /* 0x000fd40000000006 */
[----:B------:R-:W-:Y:S02]  /*2a60*/  FSEL R10, R6, RZ, P0 ;  /* 0x000000ff060a7208 */ /* 0x000fe40000000000 */
[----:B------:R-:W-:-:S07]  /*2a70*/  FSEL R11, R7, -QNAN , P0 ;  /* 0xfff00000070b7808 */ /* 0x000fce0000000000 */
.L_x_27:
[----:B------:R-:W-:Y:S05]  /*2a80*/  BSYNC.RECONVERGENT B2 ;  /* 0x0000000000027941 */ /* 0x000fea0003800200 */
.L_x_23:
[----:B------:R-:W-:Y:S01]  /*2a90*/  UMOV UR4, 0xfefa39ef ;  /* 0xfefa39ef00047882 */ /* 0x000fe20000000000 */
[----:B------:R-:W-:Y:S01]  /*2aa0*/  UMOV UR5, 0x3fe62e42 ;  /* 0x3fe62e4200057882 */ /* 0x000fe20000000000 */
[----:B------:R-:W-:Y:S01]  /*2ab0*/  ISETP.GT.U32.AND P0, PT, R27, 0x43dfffff, PT ;  /* 0x43dfffff1b00780c */ /* 0x000fe20003f04070 */
[----:B------:R-:W-:Y:S01]  /*2ac0*/  DADD R4, R10, UR4 ;  /* 0x000000040a047e29 */ /* 0x000fe20008000000 */
[----:B------:R-:W0:Y:S09]  /*2ad0*/  LDCU UR4, c[0x0][0x390] ;  /* 0x00007200ff0477ac */ /* 0x000e320008000800 */
[----:B------:R-:W-:-:S02]  /*2ae0*/  FSEL R5, R5, R11, P0 ;  /* 0x0000000b05057208 */ /* 0x000fc40000000000 */
[----:B------:R-:W-:Y:S02]  /*2af0*/  FSEL R4, R4, R10, P0 ;  /* 0x0000000a04047208 */ /* 0x000fe40000000000 */
[----:B------:R-:W-:Y:S02]  /*2b00*/  LOP3.LUT R5, R5, 0x80000000, R13, 0xb8, !PT ;  /* 0x8000000005057812 */ /* 0x000fe400078eb80d */
[----:B0-----:R-:W-:-:S04]  /*2b10*/  ISETP.NE.AND P0, PT, RZ, UR4, PT ;  /* 0x00000004ff007c0c */ /* 0x001fc8000bf05270 */
[----:B------:R-:W-:-:S08]  /*2b20*/  DADD R4, R4, R4 ;  /* 0x0000000004047229 */ /* 0x000fd00000000004 */
[----:B------:R-:W-:-:S10]  /*2b30*/  DADD R6, -RZ, -R4 ;  /* 0x00000000ff067229 */ /* 0x000fd40000000904 */
[----:B------:R-:W-:Y:S02]  /*2b40*/  FSEL R12, R4, R6, !P0 ;  /* 0x00000006040c7208 */ /* 0x000fe40004000000 */
[----:B------:R-:W-:-:S07]  /*2b50*/  FSEL R13, R5, R7, !P0 ;  /* 0x00000007050d7208 */ /* 0x000fce0004000000 */
.L_x_12:
[----:B------:R-:W-:Y:S05]  /*2b60*/  BSYNC.RECONVERGENT B1 ;  /* 0x0000000000017941 */ /* 0x000fea0003800200 */
.L_x_2:
[----:B------:R-:W-:Y:S01]  /*2b70*/  DSETP.GT.AND P0, PT, R2, RZ, PT ;  /* 0x000000ff0200722a */ /* 0x000fe20003f04000 */
[----:B------:R-:W-:Y:S01]  /*2b80*/  BSSY.RECONVERGENT B1, `(.L_x_29) ;  /* 0x00001b3000017945 */ /* 0x000fe20003800200 */
[----:B------:R-:W-:-:S12]  /*2b90*/  DADD R30, R30, R30 ;  /* 0x000000001e1e7229 */ /* 0x000fd8000000001e */
[----:B------:R-:W-:Y:S05]  /*2ba0*/  @!P0 BRA `(.L_x_30) ;  /* 0x00000008006c8947 */ /* 0x000fea0003800000 */
[----:B------:R-:W-:Y:S01]  /*2bb0*/  DSETP.NEU.AND P0, PT, |R30|, +INF , PT ;  /* 0x7ff000001e00742a */ /* 0x000fe20003f0d200 */
[----:B------:R-:W-:-:S13]  /*2bc0*/  BSSY.RECONVERGENT B0, `(.L_x_31) ;  /* 0x0000018000007945 */ /* 0x000fda0003800200 */
[----:B------:R-:W-:Y:S01]  /*2bd0*/  @!P0 DMUL R20, RZ, R30 ;  /* 0x0000001eff148228 */ /* 0x000fe20000000000 */
[----:B------:R-:W-:Y:S01]  /*2be0*/  @!P0 MOV R14, RZ ;  /* 0x000000ff000e8202 */ /* 0x000fe20000000f00 */
[----:B------:R-:W-:Y:S09]  /*2bf0*/  @!P0 BRA `(.L_x_32) ;  /* 0x0000000000508947 */ /* 0x000ff20003800000 */
[----:B------:R-:W-:Y:S01]  /*2c00*/  UMOV UR4, 0x6dc9c883 ;  /* 0x6dc9c88300047882 */ /* 0x000fe20000000000 */
[----:B------:R-:W-:Y:S01]  /*2c10*/  UMOV UR5, 0x3fe45f30 ;  /* 0x3fe45f3000057882 */ /* 0x000fe20000000000 */
[C---:B------:R-:W-:Y:S02]  /*2c20*/  DSETP.GE.AND P0, PT, |R30|.reuse, 2.14748364800000000000e+09, PT ;  /* 0x41e000001e00742a */ /* 0x040fe40003f06200 */
[----:B------:R-:W-:Y:S01]  /*2c30*/  DMUL R14, R30, UR4 ;  /* 0x000000041e0e7c28 */ /* 0x000fe20008000000 */
[----:B------:R-:W-:Y:S01]  /*2c40*/  UMOV UR4, 0x54442d18 ;  /* 0x54442d1800047882 */ /* 0x000fe20000000000 */
[----:B------:R-:W-:-:S08]  /*2c50*/  UMOV UR5, 0x3ff921fb ;  /* 0x3ff921fb00057882 */ /* 0x000fd00000000000 */
[----:B------:R-:W0:Y:S08]  /*2c60*/  F2I.F64 R14, R14 ;  /* 0x0000000e000e7311 */ /* 0x000e300000301100 */
[----:B0-----:R-:W0:Y:S02]  /*2c70*/  I2F.F64 R20, R14 ;  /* 0x0000000e00147312 */ /* 0x001e240000201c00 */
[----:B0-----:R-:W-:Y:S01]  /*2c80*/  DFMA R4, R20, -UR4, R30 ;  /* 0x8000000414047c2b */ /* 0x001fe2000800001e */
[----:B------:R-:W-:Y:S01]  /*2c90*/  UMOV UR4, 0x33145c00 ;  /* 0x33145c0000047882 */ /* 0x000fe20000000000 */
[----:B------:R-:W-:-:S06]  /*2ca0*/  UMOV UR5, 0x3c91a626 ;  /* 0x3c91a62600057882 */ /* 0x000fcc0000000000 */
[----:B------:R-:W-:Y:S01]  /*2cb0*/  DFMA R4, R20, -UR4, R4 ;  /* 0x8000000414047c2b */ /* 0x000fe20008000004 */
[----:B------:R-:W-:Y:S01]  /*2cc0*/  UMOV UR4, 0x252049c0 ;  /* 0x252049c000047882 */ /* 0x000fe20000000000 */
[----:B------:R-:W-:-:S06]  /*2cd0*/  UMOV UR5, 0x397b839a ;  /* 0x397b839a00057882 */ /* 0x000fcc0000000000 */
[----:B------:R-:W-:Y:S01]  /*2ce0*/  DFMA R20, R20, -UR4, R4 ;  /* 0x8000000414147c2b */ /* 0x000fe20008000004 */
[----:B------:R-:W-:Y:S10]  /*2cf0*/  @!P0 BRA `(.L_x_32) ;  /* 0x0000000000108947 */ /* 0x000ff40003800000 */
[----:B------:R-:W-:Y:S01]  /*2d00*/  IMAD.MOV.U32 R4, RZ, RZ, R30 ;  /* 0x000000ffff047224 */ /* 0x000fe200078e001e */
[----:B------:R-:W-:Y:S01]  /*2d10*/  MOV R16, 0x2d40 ;  /* 0x00002d4000107802 */ /* 0x000fe20000000f00 */
[----:B------:R-:W-:-:S07]  /*2d20*/  IMAD.MOV.U32 R18, RZ, RZ, R31 ;  /* 0x000000ffff127224 */ /* 0x000fce00078e001f */
[----:B------:R-:W-:Y:S05]  /*2d30*/  CALL.REL.NOINC `($_Z2xfPfffiifS_$__internal_trig_reduction_slowpathd) ;  /* 0x00000028004c7944 */ /* 0x000fea0003c00000 */
.L_x_32:
[----:B------:R-:W-:Y:S05]  /*2d40*/  BSYNC.RECONVERGENT B0 ;  /* 0x0000000000007941 */ /* 0x000fea0003800200 */
.L_x_31:
[----:B------:R-:W0:Y:S01]  /*2d50*/  LDCU.64 UR4, c[0x4][0x8] ;  /* 0x01000100ff0477ac */ /* 0x000e220008000a00 */
[----:B------:R-:W-:-:S05]  /*2d60*/  IMAD.SHL.U32 R4, R14, 0x40, RZ ;  /* 0x000000400e047824 */ /* 0x000fca00078e00ff */
[----:B------:R-:W-:-:S04]  /*2d70*/  LOP3.LUT R4, R4, 0x40, RZ, 0xc0, !PT ;  /* 0x0000004004047812 */ /* 0x000fc800078ec0ff */
[----:B0-----:R-:W-:-:S05]  /*2d80*/  IADD3 R24, P0, PT, R4, UR4, RZ ;  /* 0x0000000404187c10 */ /* 0x001fca000ff1e0ff */
[----:B------:R-:W-:-:S05]  /*2d90*/  IMAD.X R25, RZ, RZ, UR5, P0 ;  /* 0x00000005ff197e24 */ /* 0x000fca00080e06ff */
[----:B------:R-:W2:Y:S04]  /*2da0*/  LDG.E.128.CONSTANT R4, desc[UR6][R24.64] ;  /* 0x0000000618047981 */ /* 0x000ea8000c1e9d00 */
[----:B------:R-:W3:Y:S04]  /*2db0*/  LDG.E.128.CONSTANT R8, desc[UR6][R24.64+0x10] ;  /* 0x0000100618087981 */ /* 0x000ee8000c1e9d00 */
[----:B------:R-:W4:Y:S01]  /*2dc0*/  LDG.E.128.CONSTANT R16, desc[UR6][R24.64+0x20] ;  /* 0x0000200618107981 */ /* 0x000f22000c1e9d00 */
[----:B------:R-:W-:Y:S01]  /*2dd0*/  LOP3.LUT R15, R14, 0x1, RZ, 0xc0, !PT ;  /* 0x000000010e0f7812 */ /* 0x000fe200078ec0ff */
[----:B------:R-:W-:Y:S01]  /*2de0*/  IMAD.MOV.U32 R26, RZ, RZ, 0x20fd8164 ;  /* 0x20fd8164ff1a7424 */ /* 0x000fe200078e00ff */
[----:B------:R-:W-:Y:S01]  /*2df0*/  DMUL R22, R20, R20 ;  /* 0x0000001414167228 */ /* 0x000fe20000000000 */
[----:B------:R-:W-:Y:S01]  /*2e00*/  BSSY.RECONVERGENT B0, `(.L_x_33) ;  /* 0x000002c000007945 */ /* 0x000fe20003800200 */
[----:B------:R-:W-:Y:S01]  /*2e10*/  ISETP.NE.U32.AND P0, PT, R15, 0x1, PT ;  /* 0x000000010f00780c */ /* 0x000fe20003f05070 */
[----:B------:R-:W-:Y:S01]  /*2e20*/  IMAD.MOV.U32 R15, RZ, RZ, 0x3da8ff83 ;  /* 0x3da8ff83ff0f7424 */ /* 0x000fe200078e00ff */
[----:B------:R-:W-:-:S02]  /*2e30*/  DSETP.NEU.AND P1, PT, |R12|, +INF , PT ;  /* 0x7ff000000c00742a */ /* 0x000fc40003f2d200 */
[----:B------:R-:W-:Y:S02]  /*2e40*/  FSEL R26, R26, -8.06006814911005101289e+34, !P0 ;  /* 0xf9785eba1a1a7808 */ /* 0x000fe40004000000 */
[----:B------:R-:W-:-:S06]  /*2e50*/  FSEL R27, -R15, 0.11223486810922622681, !P0 ;  /* 0x3de5db650f1b7808 */ /* 0x000fcc0004000100 */
[----:B--2---:R-:W-:-:S08]  /*2e60*/  DFMA R4, R22, R26, R4 ;  /* 0x0000001a1604722b */ /* 0x004fd00000000004 */
[----:B------:R-:W-:-:S08]  /*2e70*/  DFMA R4, R22, R4, R6 ;  /* 0x000000041604722b */ /* 0x000fd00000000006 */
[----:B---3--:R-:W-:-:S08]  /*2e80*/  DFMA R4, R22, R4, R8 ;  /* 0x000000041604722b */ /* 0x008fd00000000008 */
[----:B------:R-:W-:-:S08]  /*2e90*/  DFMA R4, R22, R4, R10 ;  /* 0x000000041604722b */ /* 0x000fd0000000000a */
[----:B----4-:R-:W-:-:S08]  /*2ea0*/  DFMA R4, R22, R4, R16 ;  /* 0x000000041604722b */ /* 0x010fd00000000010 */
[----:B------:R-:W-:-:S08]  /*2eb0*/  DFMA R4, R22, R4, R18 ;  /* 0x000000041604722b */ /* 0x000fd00000000012 */
[----:B------:R-:W-:Y:S02]  /*2ec0*/  DFMA R20, R4, R20, R20 ;  /* 0x000000140414722b */ /* 0x000fe40000000014 */
[----:B------:R-:W-:-:S10]  /*2ed0*/  DFMA R4, R22, R4, 1 ;  /* 0x3ff000001604742b */ /* 0x000fd40000000004 */
[----:B------:R-:W-:Y:S02]  /*2ee0*/  FSEL R6, R4, R20, !P0 ;  /* 0x0000001404067208 */ /* 0x000fe40004000000 */
[----:B------:R-:W-:Y:S01]  /*2ef0*/  FSEL R7, R5, R21, !P0 ;  /* 0x0000001505077208 */ /* 0x000fe20004000000 */
[----:B------:R-:W-:Y:S01]  /*2f00*/  @!P1 DMUL R20, RZ, R12 ;  /* 0x0000000cff149228 */ /* 0x000fe20000000000 */
[----:B------:R-:W-:Y:S01]  /*2f10*/  LOP3.LUT P0, RZ, R14, 0x2, RZ, 0xc0, !PT ;  /* 0x000000020eff7812 */ /* 0x000fe2000780c0ff */
[----:B------:R-:W-:-:S03]  /*2f20*/  @!P1 IMAD.MOV.U32 R14, RZ, RZ, RZ ;  /* 0x000000ffff0e9224 */ /* 0x000fc600078e00ff */
[----:B------:R-:W-:-:S10]  /*2f30*/  DADD R4, RZ, -R6 ;  /* 0x00000000ff047229 */ /* 0x000fd40000000806 */
[----:B------:R-:W-:Y:S02]  /*2f40*/  FSEL R4, R6, R4, !P0 ;  /* 0x0000000406047208 */ /* 0x000fe40004000000 */
[----:B------:R-:W-:-:S06]  /*2f50*/  FSEL R5, R7, R5, !P0 ;  /* 0x0000000507057208 */ /* 0x000fcc0004000000 */
[----:B------:R-:W-:Y:S01]  /*2f60*/  DADD R30, R30, -R4 ;  /* 0x000000001e1e7229 */ /* 0x000fe20000000804 */
[----:B------:R-:W-:Y:S10]  /*2f70*/  @!P1 BRA `(.L_x_34) ;  /* 0x0000000000509947 */ /* 0x000ff40003800000 */
        /* <DEDUP_REMOVED lines=20> */
.L_x_34:
[----:B------:R-:W-:Y:S05]  /*30c0*/  BSYNC.RECONVERGENT B0 ;  /* 0x0000000000007941 */ /* 0x000fea0003800200 */
.L_x_33:
[----:B------:R-:W0:Y:S01]  /*30d0*/  LDCU.64 UR4, c[0x4][0x8] ;  /* 0x01000100ff0477ac */ /* 0x000e220008000a00 */
[----:B------:R-:W-:-:S05]  /*30e0*/  IMAD.SHL.U32 R4, R14, 0x40, RZ ;  /* 0x000000400e047824 */ /* 0x000fca00078e00ff */
[----:B------:R-:W-:-:S04]  /*30f0*/  LOP3.LUT R4, R4, 0x40, RZ, 0xc0, !PT ;  /* 0x0000004004047812 */ /* 0x000fc800078ec0ff */
[----:B0-----:R-:W-:Y:S02]  /*3100*/  IADD3 R24, P0, PT, R4, UR4, RZ ;  /* 0x0000000404187c10 */ /* 0x001fe4000ff1e0ff */
[----:B------:R-:W-:Y:S01]  /*3110*/  LOP3.LUT R15, R14, 0x1, RZ, 0xc0, !PT ;  /* 0x000000010e0f7812 */ /* 0x000fe200078ec0ff */
[----:B------:R-:W-:Y:S01]  /*3120*/  IMAD.MOV.U32 R26, RZ, RZ, 0x20fd8164 ;  /* 0x20fd8164ff1a7424 */ /* 0x000fe200078e00ff */
[----:B------:R-:W-:Y:S01]  /*3130*/  DMUL R22, R20, R20 ;  /* 0x0000001414167228 */ /* 0x000fe20000000000 */
[----:B------:R-:W-:Y:S01]  /*3140*/  IMAD.X R25, RZ, RZ, UR5, P0 ;  /* 0x00000005ff197e24 */ /* 0x000fe200080e06ff */
[----:B------:R-:W0:Y:S04]  /*3150*/  LDCU UR4, c[0x0][0x394] ;  /* 0x00007280ff0477ac */ /* 0x000e280008000800 */
[----:B------:R-:W2:Y:S04]  /*3160*/  LDG.E.128.CONSTANT R8, desc[UR6][R24.64] ;  /* 0x0000000618087981 */ /* 0x000ea8000c1e9d00 */
[----:B------:R-:W3:Y:S04]  /*3170*/  LDG.E.128.CONSTANT R16, desc[UR6][R24.64+0x10] ;  /* 0x0000100618107981 */ /* 0x000ee8000c1e9d00 */
[----:B------:R-:W4:Y:S01]  /*3180*/  LDG.E.128.CONSTANT R4, desc[UR6][R24.64+0x20] ;  /* 0x0000200618047981 */ /* 0x000f22000c1e9d00 */
[----:B------:R-:W-:Y:S01]  /*3190*/  ISETP.NE.U32.AND P0, PT, R15, 0x1, PT ;  /* 0x000000010f00780c */ /* 0x000fe20003f05070 */
[----:B------:R-:W-:Y:S01]  /*31a0*/  IMAD.MOV.U32 R15, RZ, RZ, 0x3da8ff83 ;  /* 0x3da8ff83ff0f7424 */ /* 0x000fe200078e00ff */
[----:B------:R-:W-:Y:S01]  /*31b0*/  UMOV UR8, 0x33145c07 ;  /* 0x33145c0700087882 */ /* 0x000fe20000000000 */
[----:B------:R-:W-:Y:S01]  /*31c0*/  UMOV UR9, 0x3ca1a626 ;  /* 0x3ca1a62600097882 */ /* 0x000fe20000000000 */
[----:B------:R-:W-:Y:S01]  /*31d0*/  FSEL R26, R26, -8.06006814911005101289e+34, !P0 ;  /* 0xf9785eba1a1a7808 */ /* 0x000fe20004000000 */
[----:B------:R-:W-:Y:S01]  /*31e0*/  BSSY.RECONVERGENT B0, `(.L_x_35) ;  /* 0x0000034000007945 */ /* 0x000fe20003800200 */
[----:B------:R-:W-:-:S06]  /*31f0*/  FSEL R27, -R15, 0.11223486810922622681, !P0 ;  /* 0x3de5db650f1b7808 */ /* 0x000fcc0004000100 */
[----:B--2---:R-:W-:-:S08]  /*3200*/  DFMA R8, R22, R26, R8 ;  /* 0x0000001a1608722b */ /* 0x004fd00000000008 */
[----:B------:R-:W-:Y:S01]  /*3210*/  DFMA R8, R22, R8, R10 ;  /* 0x000000081608722b */ /* 0x000fe2000000000a */
[----:B------:R-:W-:Y:S01]  /*3220*/  MOV R10, 0x0 ;  /* 0x00000000000a7802 */ /* 0x000fe20000000f00 */
[----:B------:R-:W-:-:S06]  /*3230*/  IMAD.MOV.U32 R11, RZ, RZ, 0x3fd80000 ;  /* 0x3fd80000ff0b7424 */ /* 0x000fcc00078e00ff */
[----:B---3--:R-:W-:-:S08]  /*3240*/  DFMA R8, R22, R8, R16 ;  /* 0x000000081608722b */ /* 0x008fd00000000010 */
[----:B------:R-:W-:Y:S02]  /*3250*/  DFMA R18, R22, R8, R18 ;  /* 0x000000081612722b */ /* 0x000fe40000000012 */
[----:B------:R-:W1:Y:S01]  /*3260*/  MUFU.RSQ64H R9, R3 ;  /* 0x0000000300097308 */ /* 0x000e620000001c00 */
[----:B------:R-:W-:-:S05]  /*3270*/  VIADD R8, R3, 0xfcb00000 ;  /* 0xfcb0000003087836 */ /* 0x000fca0000000000 */
[----:B----4-:R-:W-:-:S08]  /*3280*/  DFMA R4, R22, R18, R4 ;  /* 0x000000121604722b */ /* 0x010fd00000000004 */
[----:B------:R-:W-:Y:S02]  /*3290*/  DFMA R4, R22, R4, R6 ;  /* 0x000000041604722b */ /* 0x000fe40000000006 */
[----:B-1----:R-:W-:-:S06]  /*32a0*/  DMUL R6, R8, R8 ;  /* 0x0000000808067228 */ /* 0x002fcc0000000000 */
[----:B------:R-:W-:Y:S02]  /*32b0*/  DFMA R20, R4, R20, R20 ;  /* 0x000000140414722b */ /* 0x000fe40000000014 */
[----:B------:R-:W-:Y:S02]  /*32c0*/  DFMA R4, R22, R4, 1 ;  /* 0x3ff000001604742b */ /* 0x000fe40000000004 */
[----:B------:R-:W-:-:S08]  /*32d0*/  DFMA R6, -R6, R2, 1 ;  /* 0x3ff000000606742b */ /* 0x000fd00000000102 */
[----:B------:R-:W-:Y:S01]  /*32e0*/  FSEL R18, R4, R20, !P0 ;  /* 0x0000001404127208 */ /* 0x000fe20004000000 */
[----:B------:R-:W-:Y:S01]  /*32f0*/  DFMA R10, R6, R10, 0.5 ;  /* 0x3fe00000060a742b */ /* 0x000fe2000000000a */
[----:B------:R-:W-:Y:S01]  /*3300*/  FSEL R19, R5, R21, !P0 ;  /* 0x0000001505137208 */ /* 0x000fe20004000000 */
[----:B------:R-:W-:Y:S01]  /*3310*/  DMUL R16, R8, R6 ;  /* 0x0000000608107228 */ /* 0x000fe20000000000 */
[----:B------:R-:W-:Y:S01]  /*3320*/  LOP3.LUT P0, RZ, R14, 0x2, RZ, 0xc0, !PT ;  /* 0x000000020eff7812 */ /* 0x000fe2000780c0ff */
[----:B------:R-:W-:-:S03]  /*3330*/  DMUL R6, RZ, 1 ;  /* 0x3ff00000ff067828 */ /* 0x000fc60000000000 */
[----:B------:R-:W-:-:S03]  /*3340*/  DADD R4, RZ, -R18 ;  /* 0x00000000ff047229 */ /* 0x000fc60000000812 */
[----:B------:R-:W-:Y:S02]  /*3350*/  DFMA R16, R10, R16, R8 ;  /* 0x000000100a10722b */ /* 0x000fe40000000008 */
[----:B------:R-:W-:Y:S01]  /*3360*/  DADD R6, R6, -UR8 ;  /* 0x8000000806067e29 */ /* 0x000fe20008000000 */
[----:B------:R-:W-:Y:S01]  /*3370*/  UMOV UR8, 0x54442d18 ;  /* 0x54442d1800087882 */ /* 0x000fe20000000000 */
[----:B------:R-:W-:Y:S01]  /*3380*/  UMOV UR9, 0x400921fb ;  /* 0x400921fb00097882 */ /* 0x000fe20000000000 */
[----:B0-----:R-:W0:Y:S02]  /*3390*/  I2F.F64 R10, UR4 ;  /* 0x00000004000a7d12 */ /* 0x001e240008201c00 */
[----:B------:R-:W-:Y:S02]  /*33a0*/  FSEL R4, R18, R4, !P0 ;  /* 0x0000000412047208 */ /* 0x000fe40004000000 */
[----:B------:R-:W-:Y:S01]  /*33b0*/  FSEL R5, R19, R5, !P0 ;  /* 0x0000000513057208 */ /* 0x000fe20004000000 */
[----:B------:R-:W-:Y:S01]  /*33c0*/  DMUL R18, R16, R2 ;  /* 0x0000000210127228 */ /* 0x000fe20000000000 */
[----:B------:R-:W-:Y:S01]  /*33d0*/  ISETP.GE.U32.AND P0, PT, R8, 0x7ca00000, PT ;  /* 0x7ca000000800780c */ /* 0x000fe20003f06070 */
[----:B------:R-:W-:Y:S01]  /*33e0*/  DADD R6, -R6, UR8 ;  /* 0x0000000806067e29 */ /* 0x000fe20008000100 */
[----:B------:R-:W-:-:S02]  /*33f0*/  VIADD R15, R17, 0xfff00000 ;  /* 0xfff00000110f7836 */ /* 0x000fc40000000000 */
[----:B------:R-:W-:Y:S01]  /*3400*/  DADD R12, R12, -R4 ;  /* 0x000000000c0c7229 */ /* 0x000fe20000000804 */
[----:B------:R-:W-:Y:S02]  /*3410*/  IMAD.MOV.U32 R14, RZ, RZ, R16 ;  /* 0x000000ffff0e7224 */ /* 0x000fe400078e0010 */
[----:B------:R-:W-:Y:S02]  /*3420*/  DFMA R20, R18, -R18, R2 ;  /* 0x800000121214722b */ /* 0x000fe40000000002 */
[----:B------:R-:W-:-:S03]  /*3430*/  DADD R6, R6, R6 ;  /* 0x0000000006067229 */ /* 0x000fc60000000006 */
[----:B------:R-:W-:-:S03]  /*3440*/  DADD R4, R30, -R12 ;  /* 0x000000001e047229 */ /* 0x000fc6000000080c */
[----:B------:R-:W-:-:S05]  /*3450*/  DFMA R12, R20, R14, R18 ;  /* 0x0000000e140c722b */ /* 0x000fca0000000012 */
[----:B0-----:R-:W-:Y:S01]  /*3460*/  DFMA R4, R6, R10, R4 ;  /* 0x0000000a0604722b */ /* 0x001fe20000000004 */
[----:B------:R-:W-:Y:S10]  /*3470*/  @!P0 BRA `(.L_x_36) ;  /* 0x0000000000288947 */ /* 0x000ff40003800000 */
[----:B------:R-:W-:Y:S01]  /*3480*/  IMAD.MOV.U32 R10, RZ, RZ, R16 ;  /* 0x000000ffff0a7224 */ /* 0x000fe200078e0010 */
[----:B------:R-:W-:Y:S01]  /*3490*/  MOV R6, 0x3520 ;  /* 0x0000352000067802 */ /* 0x000fe20000000f00 */
[----:B------:R-:W-:Y:S02]  /*34a0*/  IMAD.MOV.U32 R16, RZ, RZ, R8 ;  /* 0x000000ffff107224 */ /* 0x000fe400078e0008 */
[----:B------:R-:W-:Y:S02]  /*34b0*/  IMAD.MOV.U32 R12, RZ, RZ, R20 ;  /* 0x000000ffff0c7224 */ /* 0x000fe400078e0014 */
[----:B------:R-:W-:Y:S02]  /*34c0*/  IMAD.MOV.U32 R13, RZ, RZ, R21 ;  /* 0x000000ffff0d7224 */ /* 0x000fe400078e0015 */
[----:B------:R-:W-:Y:S02]  /*34d0*/  IMAD.MOV.U32 R14, RZ, RZ, R18 ;  /* 0x000000ffff0e7224 */ /* 0x000fe400078e0012 */
[----:B------:R-:W-:-:S02]  /*34e0*/  IMAD.MOV.U32 R11, RZ, RZ, R15 ;  /* 0x000000ffff0b7224 */ /* 0x000fc400078e000f */
[----:B------:R-:W-:Y:S02]  /*34f0*/  IMAD.MOV.U32 R8, RZ, RZ, R2 ;  /* 0x000000ffff087224 */ /* 0x000fe400078e0002 */
[----:B------:R-:W-:-:S07]  /*3500*/  IMAD.MOV.U32 R9, RZ, RZ, R3 ;  /* 0x000000ffff097224 */ /* 0x000fce00078e0003 */
[----:B------:R-:W-:Y:S05]  /*3510*/  CALL.REL.NOINC `($__internal_1_$__cuda_sm20_dsqrt_rn_f64_mediumpath_v1) ;  /* 0x0000001c00a47944 */ /* 0x000fea0003c00000 */
.L_x_36:
[----:B------:R-:W-:Y:S05]  /*3520*/  BSYNC.RECONVERGENT B0 ;  /* 0x0000000000007941 */ /* 0x000fea0003800200 */
.L_x_35:
[----:B------:R-:W-:-:S08]  /*3530*/  DMUL R12, R12, R2 ;  /* 0x000000020c0c7228 */ /* 0x000fd00000000000 */
[----:B------:R-:W-:Y:S01]  /*3540*/  DMUL R4, R4, R12 ;  /* 0x0000000c04047228 */ /* 0x000fe20000000000 */
[----:B------:R-:W-:Y:S10]  /*3550*/  BRA `(.L_x_37) ;  /* 0x0000001000547947 */ /* 0x000ff40003800000 */
.L_x_30:
[----:B------:R-:W-:Y:S01]  /*3560*/  LOP3.LUT R19, R31, 0x7fffffff, RZ, 0xc0, !PT ;  /* 0x7fffffff1f137812 */ /* 0x000fe200078ec0ff */
[----:B------:R-:W-:Y:S01]  /*3570*/  BSSY.RECONVERGENT B2, `(.L_x_38) ;  /* 0x0000078000027945 */ /* 0x000fe20003800200 */
[----:B------:R-:W-:Y:S01]  /*3580*/  DADD R10, -RZ, -R2 ;  /* 0x00000000ff0a7229 */ /* 0x000fe20000000902 */
[----:B------:R-:W-:Y:S01]  /*3590*/  IMAD.MOV.U32 R28, RZ, RZ, R30 ;  /* 0x000000ffff1c7224 */ /* 0x000fe200078e001e */
[----:B------:R-:W-:Y:S01]  /*35a0*/  ISETP.GT.U32.AND P0, PT, R19, 0x3fefffff, PT ;  /* 0x3fefffff1300780c */ /* 0x000fe20003f04070 */
[----:B------:R-:W-:-:S12]  /*35b0*/  IMAD.MOV.U32 R29, RZ, RZ, R19 ;  /* 0x000000ffff1d7224 */ /* 0x000fd800078e0013 */
[----:B------:R-:W-:Y:S05]  /*35c0*/  @P0 BRA `(.L_x_39) ;  /* 0x0000000000600947 */ /* 0x000fea0003800000 */
[----:B------:R-:W-:Y:S01]  /*35d0*/  DMUL R4, R28, R28 ;  /* 0x0000001c1c047228 */ /* 0x000fe20000000000 */
[----:B------:R-:W-:Y:S01]  /*35e0*/  IMAD.MOV.U32 R6, RZ, RZ, 0x61d87def ;  /* 0x61d87defff067424 */ /* 0x000fe200078e00ff */
[----:B------:R-:W-:Y:S01]  /*35f0*/  MOV R7, 0x3de611a5 ;  /* 0x3de611a500077802 */ /* 0x000fe20000000f00 */
[----:B------:R-:W-:Y:S01]  /*3600*/  UMOV UR4, 0xab274c53 ;  /* 0xab274c5300047882 */ /* 0x000fe20000000000 */
[----:B------:R-:W-:-:S04]  /*3610*/  UMOV UR5, 0x3d6b4c75 ;  /* 0x3d6b4c7500057882 */ /* 0x000fc80000000000 */
        /* <DEDUP_REMOVED lines=17> */
[----:B------:R-:W-:Y:S01]  /*3730*/  DFMA R6, R28, R6, R28 ;  /* 0x000000061c06722b */ /* 0x000fe2000000001c */
[----:B------:R-:W-:Y:S10]  /*3740*/  BRA `(.L_x_40) ;  /* 0x0000000400687947 */ /* 0x000ff40003800000 */
.L_x_39:
[----:B------:R-:W-:Y:S01]  /*3750*/  IMAD.MOV.U32 R6, RZ, RZ, 0x652b82fe ;  /* 0x652b82feff067424 */ /* 0x000fe200078e00ff */
[----:B------:R-:W-:Y:S01]  /*3760*/  UMOV UR4, 0xfefa39ef ;  /* 0xfefa39ef00047882 */ /* 0x000fe20000000000 */
[----:B------:R-:W-:Y:S01]  /*3770*/  IMAD.MOV.U32 R7, RZ, RZ, 0x3ff71547 ;  /* 0x3ff71547ff077424 */ /* 0x000fe200078e00ff */
[----:B------:R-:W-:Y:S01]  /*3780*/  UMOV UR5, 0x3fe62e42 ;  /* 0x3fe62e4200057882 */ /* 0x000fe20000000000 */
[----:B------:R-:W-:Y:S01]  /*3790*/  IMAD.SHL.U32 R10, R19, 0x2, RZ ;  /* 0x00000002130a7824 */ /* 0x000fe200078e00ff */
[----:B------:R-:W-:Y:S01]  /*37a0*/  BSSY.RECONVERGENT B3, `(.L_x_41) ;  /* 0x000004e000037945 */ /* 0x000fe20003800200 */
[----:B------:R-:W-:Y:S02]  /*37b0*/  IMAD.MOV.U32 R14, RZ, RZ, -0x7142ec33 ;  /* 0x8ebd13cdff0e7424 */ /* 0x000fe400078e00ff */
[----:B------:R-:W-:Y:S01]  /*37c0*/  DFMA R6, R28, R6, 6.75539944105574400000e+15 ;  /* 0x433800001c06742b */ /* 0x000fe20000000006 */
[C---:B------:R-:W-:Y:S01]  /*37d0*/  ISETP.GE.U32.AND P0, PT, R10.reuse, 0x7fb3e647, PT ;  /* 0x7fb3e6470a00780c */ /* 0x040fe20003f06070 */
[----:B------:R-:W-:Y:S01]  /*37e0*/  IMAD.MOV.U32 R15, RZ, RZ, 0x3e5af86d ;  /* 0x3e5af86dff0f7424 */ /* 0x000fe200078e00ff */
[----:B------:R-:W-:-:S05]  /*37f0*/  ISETP.NE.AND P1, PT, R10, RZ, PT ;  /* 0x000000ff0a00720c */ /* 0x000fca0003f25270 */
[----:B------:R-:W-:Y:S02]  /*3800*/  DADD R4, R6, -6.75539944105574400000e+15 ;  /* 0xc338000006047429 */ /* 0x000fe40000000000 */
[----:B------:R-:W-:-:S05]  /*3810*/  VIADD R6, R6, 0xffffffff ;  /* 0xffffffff06067836 */ /* 0x000fca0000000000 */
[----:B------:R-:W-:Y:S01]  /*3820*/  SEL R6, R6, RZ, P0 ;  /* 0x000000ff06067207 */ /* 0x000fe20000000000 */
[----:B------:R-:W-:Y:S01]  /*3830*/  DFMA R8, R4, -UR4, R28 ;  /* 0x8000000404087c2b */ /* 0x000fe2000800001c */
[----:B------:R-:W-:Y:S01]  /*3840*/  UMOV UR4, 0x3b39803f ;  /* 0x3b39803f00047882 */ /* 0x000fe20000000000 */
[----:B------:R-:W-:-:S06]  /*3850*/  UMOV UR5, 0x3c7abc9e ;  /* 0x3c7abc9e00057882 */ /* 0x000fcc0000000000 */
[----:B------:R-:W-:Y:S01]  /*3860*/  DFMA R8, R4, -UR4, R8 ;  /* 0x8000000404087c2b */ /* 0x000fe20008000008 */
[----:B------:R-:W-:Y:S01]  /*3870*/  UMOV UR4, 0x6acd15b6 ;  /* 0x6acd15b600047882 */ /* 0x000fe20000000000 */
[----:B------:R-:W-:-:S08]  /*3880*/  UMOV UR5, 0x3e21f407 ;  /* 0x3e21f40700057882 */ /* 0x000fd00000000000 */
[----:B------:R-:W-:Y:S02]  /*3890*/  FSEL R4, R30, R8, !P0 ;  /* 0x000000081e047208 */ /* 0x000fe40004000000 */
[----:B------:R-:W-:Y:S02]  /*38a0*/  FSEL R5, R19, R9, !P0 ;  /* 0x0000000913057208 */ /* 0x000fe40004000000 */
[C---:B------:R-:W-:Y:S02]  /*38b0*/  ISETP.NE.AND P0, PT, R6.reuse, 0x400, PT ;  /* 0x000004000600780c */ /* 0x040fe40003f05270 */
[----:B------:R-:W-:Y:S02]  /*38c0*/  LEA R6, R6, 0x3ff00000, 0x14 ;  /* 0x3ff0000006067811 */ /* 0x000fe400078ea0ff */
[----:B------:R-:W-:Y:S01]  /*38d0*/  DFMA R8, R4, UR4, R14 ;  /* 0x0000000404087c2b */ /* 0x000fe2000800000e */
[----:B------:R-:W-:Y:S01]  /*38e0*/  UMOV UR4, 0x92ba033d ;  /* 0x92ba033d00047882 */ /* 0x000fe20000000000 */
[----:B------:R-:W-:Y:S01]  /*38f0*/  UMOV UR5, 0x3e927e50 ;  /* 0x3e927e5000057882 */ /* 0x000fe20000000000 */
[----:B------:R-:W-:Y:S01]  /*3900*/  SEL R7, R6, 0x7fe00000, P0 ;  /* 0x7fe0000006077807 */ /* 0x000fe20000000000 */
[----:B------:R-:W-:-:S04]  /*3910*/  IMAD.MOV.U32 R6, RZ, RZ, RZ ;  /* 0x000000ffff067224 */ /* 0x000fc800078e00ff */
[----:B------:R-:W-:Y:S01]  /*3920*/  DFMA R8, R4, R8, UR4 ;  /* 0x0000000404087e2b */ /* 0x000fe20008000008 */
[----:B------:R-:W-:Y:S01]  /*3930*/  UMOV UR4, 0x6c5f9da1 ;  /* 0x6c5f9da100047882 */ /* 0x000fe20000000000 */
[----:B------:R-:W-:Y:S01]  /*3940*/  UMOV UR5, 0x3ec71dde ;  /* 0x3ec71dde00057882 */ /* 0x000fe20000000000 */
[----:B------:R-:W-:-:S05]  /*3950*/  DADD R14, R6, -0.5 ;  /* 0xbfe00000060e7429 */ /* 0x000fca0000000000 */
        /* <DEDUP_REMOVED lines=19> */
[----:B------:R-:W-:-:S08]  /*3a90*/  DFMA R8, R4, R8, 0.5 ;  /* 0x3fe000000408742b */ /* 0x000fd00000000008 */
[----:B------:R-:W-:-:S08]  /*3aa0*/  DMUL R8, R4, R8 ;  /* 0x0000000804087228 */ /* 0x000fd00000000000 */
[----:B------:R-:W-:-:S08]  /*3ab0*/  DFMA R8, R4, R8, R4 ;  /* 0x000000080408722b */ /* 0x000fd00000000004 */
[----:B------:R-:W-:Y:S01]  /*3ac0*/  DFMA R8, R8, R6, R14 ;  /* 0x000000060808722b */ /* 0x000fe2000000000e */
[----:B------:R-:W-:Y:S02]  /*3ad0*/  IMAD.MOV.U32 R6, RZ, RZ, 0x0 ;  /* 0x00000000ff067424 */ /* 0x000fe400078e00ff */
[----:B------:R-:W-:-:S05]  /*3ae0*/  IMAD.MOV.U32 R7, RZ, RZ, 0x3ff00000 ;  /* 0x3ff00000ff077424 */ /* 0x000fca00078e00ff */
[----:B------:R-:W-:-:S10]  /*3af0*/  DADD R4, R8, R8 ;  /* 0x0000000008047229 */ /* 0x000fd40000000008 */
[----:B------:R-:W-:Y:S01]  /*3b00*/  FSEL R27, R4, R8, !P0 ;  /* 0x00000008041b7208 */ /* 0x000fe20004000000 */
[----:B------:R-:W-:Y:S01]  /*3b10*/  IMAD.MOV.U32 R4, RZ, RZ, 0x1 ;  /* 0x00000001ff047424 */ /* 0x000fe200078e00ff */
[----:B------:R-:W-:Y:S02]  /*3b20*/  @P1 FSEL R19, R5, R9, !P0 ;  /* 0x0000000905131208 */ /* 0x000fe40004000000 */
[----:B------:R-:W-:Y:S02]  /*3b30*/  FSEL R26, R30, R27, !P1 ;  /* 0x0000001b1e1a7208 */ /* 0x000fe40004800000 */
[----:B------:R-:W-:Y:S01]  /*3b40*/  FSETP.GEU.AND P1, PT, |R19|, 6.5827683646048100446e-37, PT ;  /* 0x036000001300780b */ /* 0x000fe20003f2e200 */
[----:B------:R-:W-:-:S06]  /*3b50*/  IMAD.MOV.U32 R27, RZ, RZ, R19 ;  /* 0x000000ffff1b7224 */ /* 0x000fcc00078e0013 */
[----:B------:R-:W-:-:S06]  /*3b60*/  DFMA R16, R26, 2, R6 ;  /* 0x400000001a10782b */ /* 0x000fcc0000000006 */
        /* <DEDUP_REMOVED lines=13> */
[----:B------:R-:W-:-:S07]  /*3c40*/  MOV R4, 0x3c60 ;  /* 0x00003c6000047802 */ /* 0x000fce0000000f00 */
[----:B------:R-:W-:Y:S05]  /*3c50*/  CALL.REL.NOINC `($__internal_0_$__cuda_sm20_div_rn_f64_full) ;  /* 0x00000010006c7944 */ /* 0x000fea0003c00000 */
[----:B------:R-:W-:Y:S02]  /*3c60*/  IMAD.MOV.U32 R4, RZ, RZ, R22 ;  /* 0x000000ffff047224 */ /* 0x000fe400078e0016 */
[----:B------:R-:W-:-:S07]  /*3c70*/  IMAD.MOV.U32 R5, RZ, RZ, R23 ;  /* 0x000000ffff057224 */ /* 0x000fce00078e0017 */
.L_x_42:
[----:B------:R-:W-:Y:S05]  /*3c80*/  BSYNC.RECONVERGENT B3 ;  /* 0x0000000000037941 */ /* 0x000fea0003800200 */
.L_x_41:
[----:B------:R-:W-:Y:S01]  /*3c90*/  DADD R4, R26, R4 ;  /* 0x000000001a047229 */ /* 0x000fe20000000004 */
[----:B------:R-:W-:Y:S01]  /*3ca0*/  UMOV UR4, 0x8fb9f87e ;  /* 0x8fb9f87e00047882 */ /* 0x000fe20000000000 */
[----:B------:R-:W-:Y:S02]  /*3cb0*/  UMOV UR5, 0x408633ce ;  /* 0x408633ce00057882 */ /* 0x000fe40000000000 */
[----:B------:R-:W-:-:S06]  /*3cc0*/  DSETP.GE.AND P0, PT, R28, UR4, PT ;  /* 0x000000041c007e2a */ /* 0x000fcc000bf06000 */
[----:B------:R-:W-:Y:S02]  /*3cd0*/  FSEL R6, R4, RZ, !P0 ;  /* 0x000000ff04067208 */ /* 0x000fe40004000000 */
[----:B------:R-:W-:-:S07]  /*3ce0*/  FSEL R7, R5, +QNAN , !P0 ;  /* 0x7ff0000005077808 */ /* 0x000fce0004000000 */
.L_x_40:
[----:B------:R-:W-:Y:S05]  /*3cf0*/  BSYNC.RECONVERGENT B2 ;  /* 0x0000000000027941 */ /* 0x000fea0003800200 */
.L_x_38:
[----:B------:R-:W-:Y:S01]  /*3d00*/  LOP3.LUT R19, R13, 0x7fffffff, RZ, 0xc0, !PT ;  /* 0x7fffffff0d137812 */ /* 0x000fe200078ec0ff */
[----:B------:R-:W-:Y:S01]  /*3d10*/  BSSY.RECONVERGENT B2, `(.L_x_43) ;  /* 0x0000079000027945 */ /* 0x000fe20003800200 */
[----:B------:R-:W-:Y:S02]  /*3d20*/  LOP3.LUT R7, R7, 0x80000000, R31, 0xb8, !PT ;  /* 0x8000000007077812 */ /* 0x000fe400078eb81f */
[----:B------:R-:W-:Y:S01]  /*3d30*/  ISETP.GT.U32.AND P0, PT, R19, 0x3fefffff, PT ;  /* 0x3fefffff1300780c */ /* 0x000fe20003f04070 */
[----:B------:R-:W-:Y:S01]  /*3d40*/  IMAD.MOV.U32 R29, RZ, RZ, R19 ;  /* 0x000000ffff1d7224 */ /* 0x000fe200078e0013 */
[----:B------:R-:W-:Y:S02]  /*3d50*/  MOV R28, R12 ;  /* 0x0000000c001c7202 */ /* 0x000fe40000000f00 */
[----:B------:R-:W-:-:S09]  /*3d60*/  DADD R30, -R30, R6 ;  /* 0x000000001e1e7229 */ /* 0x000fd20000000106 */
[----:B------:R-:W-:Y:S05]  /*3d70*/  @P0 BRA `(.L_x_44) ;  /* 0x0000000000600947 */ /* 0x000fea0003800000 */
[----:B------:R-:W-:Y:S01]  /*3d80*/  DMUL R4, R28, R28 ;  /* 0x0000001c1c047228 */ /* 0x000fe20000000000 */
[----:B------:R-:W-:Y:S01]  /*3d90*/  IMAD.MOV.U32 R6, RZ, RZ, 0x61d87def ;  /* 0x61d87defff067424 */ /* 0x000fe200078e00ff */
[----:B------:R-:W-:Y:S01]  /*3da0*/  UMOV UR4, 0xab274c53 ;  /* 0xab274c5300047882 */ /* 0x000fe20000000000 */
[----:B------:R-:W-:Y:S01]  /*3db0*/  IMAD.MOV.U32 R7, RZ, RZ, 0x3de611a5 ;  /* 0x3de611a5ff077424 */ /* 0x000fe200078e00ff */
[----:B------:R-:W-:-:S05]  /*3dc0*/  UMOV UR5, 0x3d6b4c75 ;  /* 0x3d6b4c7500057882 */ /* 0x000fca0000000000 */
        /* <DEDUP_REMOVED lines=19> */
.L_x_44:
        /* <DEDUP_REMOVED lines=10> */
[----:B------:R-:W-:Y:S01]  /*3fa0*/  ISETP.NE.AND P1, PT, R10, RZ, PT ;  /* 0x000000ff0a00720c */ /* 0x000fe20003f25270 */
[----:B------:R-:W-:-:S02]  /*3fb0*/  IMAD.MOV.U32 R16, RZ, RZ, 0x0 ;  /* 0x00000000ff107424 */ /* 0x000fc400078e00ff */
[----:B------:R-:W-:Y:S02]  /*3fc0*/  IMAD.MOV.U32 R17, RZ, RZ, 0x3ff00000 ;  /* 0x3ff00000ff117424 */ /* 0x000fe400078e00ff */
        /* <DEDUP_REMOVED lines=44> */
[----:B------:R-:W-:-:S08]  /*4290*/  DFMA R8, R8, R6, R14 ;  /* 0x000000060808722b */ /* 0x000fd0000000000e */
        /* <DEDUP_REMOVED lines=20> */
[----:B------:R-:W-:Y:S02]  /*43e0*/  MOV R18, R26 ;  /* 0x0000001a00127202 */ /* 0x000fe40000000f00 */
[----:B------:R-:W-:-:S07]  /*43f0*/  MOV R4, 0x4410 ;  /* 0x0000441000047802 */ /* 0x000fce0000000f00 */
[----:B------:R-:W-:Y:S05]  /*4400*/  CALL.REL.NOINC `($__internal_0_$__cuda_sm20_div_rn_f64_full) ;  /* 0x0000000800807944 */ /* 0x000fea0003c00000 */
[----:B------:R-:W-:Y:S02]  /*4410*/  IMAD.MOV.U32 R4, RZ, RZ, R22 ;  /* 0x000000ffff047224 */ /* 0x000fe400078e0016 */
[----:B------:R-:W-:-:S07]  /*4420*/  IMAD.MOV.U32 R5, RZ, RZ, R23 ;  /* 0x000000ffff057224 */ /* 0x000fce00078e0017 */
.L_x_47:
[----:B------:R-:W-:Y:S05]  /*4430*/  BSYNC.RECONVERGENT B3 ;  /* 0x0000000000037941 */ /* 0x000fea0003800200 */
.L_x_46:
[----:B------:R-:W-:Y:S01]  /*4440*/  DADD R4, R26, R4 ;  /* 0x000000001a047229 */ /* 0x000fe20000000004 */
[----:B------:R-:W-:Y:S01]  /*4450*/  UMOV UR4, 0x8fb9f87e ;  /* 0x8fb9f87e00047882 */ /* 0x000fe20000000000 */
[----:B------:R-:W-:Y:S02]  /*4460*/  UMOV UR5, 0x408633ce ;  /* 0x408633ce00057882 */ /* 0x000fe40000000000 */
[----:B------:R-:W-:-:S06]  /*4470*/  DSETP.GE.AND P0, PT, R28, UR4, PT ;  /* 0x000000041c007e2a */ /* 0x000fcc000bf06000 */
[----:B------:R-:W-:Y:S02]  /*4480*/  FSEL R6, R4, RZ, !P0 ;  /* 0x000000ff04067208 */ /* 0x000fe40004000000 */
[----:B------:R-:W-:-:S07]  /*4490*/  FSEL R7, R5, +QNAN , !P0 ;  /* 0x7ff0000005077808 */ /* 0x000fce0004000000 */
.L_x_45:
[----:B------:R-:W-:Y:S05]  /*44a0*/  BSYNC.RECONVERGENT B2 ;  /* 0x0000000000027941 */ /* 0x000fea0003800200 */
.L_x_43:
[----:B------:R-:W-:Y:S01]  /*44b0*/  DADD R8, -RZ, -R2 ;  /* 0x00000000ff087229 */ /* 0x000fe20000000902 */
[----:B------:R-:W-:Y:S01]  /*44c0*/  VIADD R4, R11, 0xfcb00000 ;  /* 0xfcb000000b047836 */ /* 0x000fe20000000000 */
[----:B------:R-:W-:Y:S01]  /*44d0*/  LOP3.LUT R7, R7, 0x80000000, R13, 0xb8, !PT ;  /* 0x8000000007077812 */ /* 0x000fe200078eb80d */
[----:B------:R-:W-:Y:S01]  /*44e0*/  IMAD.MOV.U32 R14, RZ, RZ, 0x0 ;  /* 0x00000000ff0e7424 */ /* 0x000fe200078e00ff */
[----:B------:R-:W-:Y:S01]  /*44f0*/  BSSY.RECONVERGENT B0, `(.L_x_48) ;  /* 0x0000019000007945 */ /* 0x000fe20003800200 */
[----:B------:R-:W-:Y:S01]  /*4500*/  IMAD.MOV.U32 R15, RZ, RZ, 0x3fd80000 ;  /* 0x3fd80000ff0f7424 */ /* 0x000fe200078e00ff */
[----:B------:R-:W0:Y:S01]  /*4510*/  MUFU.RSQ64H R5, R9 ;  /* 0x0000000900057308 */ /* 0x000e220000001c00 */
[----:B------:R-:W-:Y:S01]  /*4520*/  ISETP.GE.U32.AND P0, PT, R4, 0x7ca00000, PT ;  /* 0x7ca000000400780c */ /* 0x000fe20003f06070 */
[----:B------:R-:W-:-:S08]  /*4530*/  DADD R6, R6, -R12 ;  /* 0x0000000006067229 */ /* 0x000fd0000000080c */
[----:B------:R-:W-:Y:S02]  /*4540*/  DADD R30, R30, -R6 ;  /* 0x000000001e1e7229 */ /* 0x000fe40000000806 */
[----:B0-----:R-:W-:-:S08]  /*4550*/  DMUL R10, R4, R4 ;  /* 0x00000004040a7228 */ /* 0x001fd00000000000 */
[----:B------:R-:W-:-:S08]  /*4560*/  DFMA R10, -R10, -R2, 1 ;  /* 0x3ff000000a0a742b */ /* 0x000fd00000000902 */
[----:B------:R-:W-:Y:S02]  /*4570*/  DFMA R14, R10, R14, 0.5 ;  /* 0x3fe000000a0e742b */ /* 0x000fe4000000000e */
[----:B------:R-:W-:-:S08]  /*4580*/  DMUL R10, R4, R10 ;  /* 0x0000000a040a7228 */ /* 0x000fd00000000000 */
[----:B------:R-:W-:-:S08]  /*4590*/  DFMA R14, R14, R10, R4 ;  /* 0x0000000a0e0e722b */ /* 0x000fd00000000004 */
[----:B------:R-:W-:Y:S02]  /*45a0*/  DMUL R16, R14, -R2 ;  /* 0x800000020e107228 */ /* 0x000fe40000000000 */
[----:B------:R-:W-:Y:S02]  /*45b0*/  VIADD R11, R15, 0xfff00000 ;  /* 0xfff000000f0b7836 */ /* 0x000fe40000000000 */
[----:B------:R-:W-:-:S04]  /*45c0*/  IMAD.MOV.U32 R10, RZ, RZ, R14 ;  /* 0x000000ffff0a7224 */ /* 0x000fc800078e000e */
[----:B------:R-:W-:-:S08]  /*45d0*/  DFMA R12, R16, -R16, -R2 ;  /* 0x80000010100c722b */ /* 0x000fd00000000802 */
[----:B------:R-:W-:Y:S01]  /*45e0*/  DFMA R6, R12, R10, R16 ;  /* 0x0000000a0c06722b */ /* 0x000fe20000000010 */
[----:B------:R-:W-:Y:S10]  /*45f0*/  @!P0 BRA `(.L_x_49) ;  /* 0x0000000000208947 */ /* 0x000ff40003800000 */
[----:B------:R-:W-:Y:S01]  /*4600*/  IMAD.MOV.U32 R10, RZ, RZ, R14 ;  /* 0x000000ffff0a7224 */ /* 0x000fe200078e000e */
[----:B------:R-:W-:Y:S01]  /*4610*/  MOV R6, 0x4660 ;  /* 0x0000466000067802 */ /* 0x000fe20000000f00 */
[----:B------:R-:W-:Y:S02]  /*4620*/  IMAD.MOV.U32 R14, RZ, RZ, R16 ;  /* 0x000000ffff0e7224 */ /* 0x000fe400078e0010 */
[----:B------:R-:W-:Y:S02]  /*4630*/  IMAD.MOV.U32 R19, RZ, RZ, R17 ;  /* 0x000000ffff137224 */ /* 0x000fe400078e0011 */
[----:B------:R-:W-:-:S07]  /*4640*/  IMAD.MOV.U32 R16, RZ, RZ, R4 ;  /* 0x000000ffff107224 */ /* 0x000fce00078e0004 */
[----:B------:R-:W-:Y:S05]  /*4650*/  CALL.REL.NOINC `($__internal_1_$__cuda_sm20_dsqrt_rn_f64_mediumpath_v1) ;  /* 0x0000000c00547944 */ /* 0x000fea0003c00000 */
[----:B------:R-:W-:Y:S02]  /*4660*/  IMAD.MOV.U32 R6, RZ, RZ, R12 ;  /* 0x000000ffff067224 */ /* 0x000fe400078e000c */
[----:B------:R-:W-:-:S07]  /*4670*/  IMAD.MOV.U32 R7, RZ, RZ, R13 ;  /* 0x000000ffff077224 */ /* 0x000fce00078e000d */
.L_x_49:
[----:B------:R-:W-:Y:S05]  /*4680*/  BSYNC.RECONVERGENT B0 ;  /* 0x0000000000007941 */ /* 0x000fea0003800200 */
.L_x_48:
[----:B------:R-:W-:-:S08]  /*4690*/  DMUL R6, R6, -R2 ;  /* 0x8000000206067228 */ /* 0x000fd00000000000 */
[----:B------:R-:W-:-:S11]  /*46a0*/  DMUL R4, R30, R6 ;  /* 0x000000061e047228 */ /* 0x000fd60000000000 */
.L_x_37:
[----:B------:R-:W-:Y:S05]  /*46b0*/  BSYNC.RECONVERGENT B1 ;  /* 0x0000000000017941 */ /* 0x000fea0003800200 */
.L_x_29:
[----:B------:R-:W-:Y:S01]  /*46c0*/  ISETP.GT.AND P0, PT, R5, 0xfffff, PT ;  /* 0x000fffff0500780c */ /* 0x000fe20003f04270 */
[----:B------:R-:W-:Y:S01]  /*46d0*/  IMAD.MOV.U32 R14, RZ, RZ, R5 ;  /* 0x000000ffff0e7224 */ /* 0x000fe200078e0005 */
[----:B------:R-:W-:Y:S01]  /*46e0*/  MOV R2, R4 ;  /* 0x0000000400027202 */ /* 0x000fe20000000f00 */
[----:B------:R-:W-:Y:S01]  /*46f0*/  BSSY.RECONVERGENT B0, `(.L_x_50) ;  /* 0x000004f000007945 */ /* 0x000fe20003800200 */
[----:B------:R-:W-:-:S09]  /*4700*/  IMAD.MOV.U32 R15, RZ, RZ, -0x3ff ;  /* 0xfffffc01ff0f7424 */ /* 0x000fd200078e00ff */
[----:B------:R-:W-:Y:S01]  /*4710*/  @!P0 DMUL R4, R4, 1.80143985094819840000e+16 ;  /* 0x4350000004048828 */ /* 0x000fe20000000000 */
[----:B------:R-:W-:-:S09]  /*4720*/  @!P0 IMAD.MOV.U32 R15, RZ, RZ, -0x435 ;  /* 0xfffffbcbff0f8424 */ /* 0x000fd200078e00ff */
[----:B------:R-:W-:Y:S02]  /*4730*/  @!P0 IMAD.MOV.U32 R14, RZ, RZ, R5 ;  /* 0x000000ffff0e8224 */ /* 0x000fe400078e0005 */
[----:B------:R-:W-:Y:S02]  /*4740*/  @!P0 IMAD.MOV.U32 R2, RZ, RZ, R4 ;  /* 0x000000ffff028224 */ /* 0x000fe400078e0004 */
[----:B------:R-:W-:-:S05]  /*4750*/  VIADD R3, R14, 0xffffffff ;  /* 0xffffffff0e037836 */ /* 0x000fca0000000000 */
[----:B------:R-:W-:-:S13]  /*4760*/  ISETP.GT.U32.AND P1, PT, R3, 0x7feffffe, PT ;  /* 0x7feffffe0300780c */ /* 0x000fda0003f24070 */
[----:B------:R-:W-:Y:S05]  /*4770*/  @P1 BRA `(.L_x_51) ;  /* 0x0000000400001947 */ /* 0x000fea0003800000 */
[C---:B------:R-:W-:Y:S01]  /*4780*/  LOP3.LUT R3, R14.reuse, 0xfffff, RZ, 0xc0, !PT ;  /* 0x000fffff0e037812 */ /* 0x040fe200078ec0ff */
[----:B------:R-:W-:Y:S01]  /*4790*/  IMAD.MOV.U32 R4, RZ, RZ, RZ ;  /* 0x000000ffff047224 */ /* 0x000fe200078e00ff */
[----:B------:R-:W-:Y:S01]  /*47a0*/  UMOV UR4, 0x3ae80f1e ;  /* 0x3ae80f1e00047882 */ /* 0x000fe20000000000 */
[----:B------:R-:W-:Y:S01]  /*47b0*/  IMAD.MOV.U32 R12, RZ, RZ, -0x748574fc ;  /* 0x8b7a8b04ff0c7424 */ /* 0x000fe200078e00ff */
[----:B------:R-:W-:Y:S01]  /*47c0*/  LOP3.LUT R3, R3, 0x3ff00000, RZ, 0xfc, !PT ;  /* 0x3ff0000003037812 */ /* 0x000fe200078efcff */
[----:B------:R-:W-:Y:S01]  /*47d0*/  IMAD.MOV.U32 R13, RZ, RZ, 0x3ed0ee25 ;  /* 0x3ed0ee25ff0d7424 */ /* 0x000fe200078e00ff */
[----:B------:R-:W-:Y:S01]  /*47e0*/  UMOV UR5, 0x3eb1380b ;  /* 0x3eb1380b00057882 */ /* 0x000fe20000000000 */
[----:B------:R-:W-:Y:S01]  /*47f0*/  LEA.HI R14, R14, R15, RZ, 0xc ;  /* 0x0000000f0e0e7211 */ /* 0x000fe200078f60ff */
[----:B------:R-:W-:Y:S01]  /*4800*/  IMAD.MOV.U32 R15, RZ, RZ, 0x43300000 ;  /* 0x43300000ff0f7424 */ /* 0x000fe200078e00ff */
[----:B------:R-:W-:Y:S01]  /*4810*/  ISETP.GE.U32.AND P0, PT, R3, 0x3ff6a09f, PT ;  /* 0x3ff6a09f0300780c */ /* 0x000fe20003f06070 */
[----:B------:R-:W-:Y:S01]  /*4820*/  UMOV UR8, 0x80000000 ;  /* 0x8000000000087882 */ /* 0x000fe20000000000 */
[----:B------:R-:W-:-:S11]  /*4830*/  UMOV UR9, 0x43300000 ;  /* 0x4330000000097882 */ /* 0x000fd60000000000 */
[----:B------:R-:W-:Y:S02]  /*4840*/  @P0 VIADD R5, R3, 0xfff00000 ;  /* 0xfff0000003050836 */ /* 0x000fe40000000000 */
[----:B------:R-:W-:Y:S02]  /*4850*/  @P0 VIADD R14, R14, 0x1 ;  /* 0x000000010e0e0836 */ /* 0x000fe40000000000 */
[----:B------:R-:W-:-:S03]  /*4860*/  @P0 IMAD.MOV.U32 R3, RZ, RZ, R5 ;  /* 0x000000ffff030224 */ /* 0x000fc600078e0005 */
[----:B------:R-:W-:-:S03]  /*4870*/  LOP3.LUT R14, R14, 0x80000000, RZ, 0x3c, !PT ;  /* 0x800000000e0e7812 */ /* 0x000fc600078e3cff */
[C---:B------:R-:W-:Y:S02]  /*4880*/  DADD R10, R2.reuse, 1 ;  /* 0x3ff00000020a7429 */ /* 0x040fe40000000000 */
[----:B------:R-:W-:Y:S02]  /*4890*/  DADD R8, R2, -1 ;  /* 0xbff0000002087429 */ /* 0x000fe40000000000 */
[----:B------:R-:W-:Y:S01]  /*48a0*/  DADD R14, R14, -UR8 ;  /* 0x800000080e0e7e29 */ /* 0x000fe20008000000 */
[----:B------:R-:W-:Y:S01]  /*48b0*/  UMOV UR8, 0xfefa39ef ;  /* 0xfefa39ef00087882 */ /* 0x000fe20000000000 */
[----:B------:R-:W0:Y:S01]  /*48c0*/  MUFU.RCP64H R5, R11 ;  /* 0x0000000b00057308 */ /* 0x000e220000001800 */
[----:B------:R-:W-:Y:S01]  /*48d0*/  UMOV UR9, 0x3fe62e42 ;  /* 0x3fe62e4200097882 */ /* 0x000fe20000000000 */
        /* <DEDUP_REMOVED lines=9> */
[----:B------:R-:W-:-:S05]  /*4970*/  DADD R12, R8, -R2 ;  /* 0x00000000080c7229 */ /* 0x000fca0000000802 */
[----:B------:R-:W-:Y:S01]  /*4980*/  DFMA R10, R6, R10, UR4 ;  /* 0x00000004060a7e2b */ /* 0x000fe2000800000a */
[----:B------:R-:W-:Y:S01]  /*4990*/  UMOV UR4, 0xa9ab0956 ;  /* 0xa9ab095600047882 */ /* 0x000fe20000000000 */
[----:B------:R-:W-:Y:S01]  /*49a0*/  UMOV UR5, 0x3f1745cb ;  /* 0x3f1745cb00057882 */ /* 0x000fe20000000000 */
[----:B------:R-:W-:-:S05]  /*49b0*/  DADD R12, R12, R12 ;  /* 0x000000000c0c7229 */ /* 0x000fca000000000c */
[----:B------:R-:W-:Y:S01]  /*49c0*/  DFMA R10, R6, R10, UR4 ;  /* 0x00000004060a7e2b */ /* 0x000fe2000800000a */
[----:B------:R-:W-:Y:S01]  /*49d0*/  UMOV UR4, 0x2d1b5154 ;  /* 0x2d1b515400047882 */ /* 0x000fe20000000000 */
[----:B------:R-:W-:Y:S01]  /*49e0*/  UMOV UR5, 0x3f3c71c7 ;  /* 0x3f3c71c700057882 */ /* 0x000fe20000000000 */
[----:B------:R-:W-:Y:S02]  /*49f0*/  DFMA R12, R8, -R2, R12 ;  /* 0x80000002080c722b */ /* 0x000fe4000000000c */
[----:B------:R-:W-:-:S03]  /*4a00*/  DFMA R8, R14, UR8, R2 ;  /* 0x000000080e087c2b */ /* 0x000fc60008000002 */
[----:B------:R-:W-:Y:S01]  /*4a10*/  DFMA R10, R6, R10, UR4 ;  /* 0x00000004060a7e2b */ /* 0x000fe2000800000a */
[----:B------:R-:W-:Y:S01]  /*4a20*/  UMOV UR4, 0x923be72d ;  /* 0x923be72d00047882 */ /* 0x000fe20000000000 */
[----:B------:R-:W-:Y:S01]  /*4a30*/  UMOV UR5, 0x3f624924 ;  /* 0x3f62492400057882 */ /* 0x000fe20000000000 */
[----:B------:R-:W-:-:S05]  /*4a40*/  DMUL R12, R4, R12 ;  /* 0x0000000c040c7228 */ /* 0x000fca0000000000 */
        /* <DEDUP_REMOVED lines=19> */
.L_x_51:
[----:B------:R-:W-:Y:S01]  /*4b80*/  IMAD.MOV.U32 R2, RZ, RZ, 0x0 ;  /* 0x00000000ff027424 */ /* 0x000fe200078e00ff */
[----:B------:R-:W-:Y:S01]  /*4b90*/  LOP3.LUT P0, RZ, R5, 0x7fffffff, RZ, 0xc0, !PT ;  /* 0x7fffffff05ff7812 */ /* 0x000fe2000780c0ff */
[----:B------:R-:W-:-:S06]  /*4ba0*/  IMAD.MOV.U32 R3, RZ, RZ, 0x7ff00000 ;  /* 0x7ff00000ff037424 */ /* 0x000fcc00078e00ff */
[----:B------:R-:W-:-:S10]  /*4bb0*/  DFMA R2, R4, R2, +INF ;  /* 0x7ff000000402742b */ /* 0x000fd40000000002 */
[----:B------:R-:W-:Y:S02]  /*4bc0*/  FSEL R2, R2, RZ, P0 ;  /* 0x000000ff02027208 */ /* 0x000fe40000000000 */
[----:B------:R-:W-:-:S07]  /*4bd0*/  FSEL R3, R3, -QNAN , P0 ;  /* 0xfff0000003037808 */ /* 0x000fce0000000000 */
.L_x_52:
[----:B------:R-:W-:Y:S05]  /*4be0*/  BSYNC.RECONVERGENT B0 ;  /* 0x0000000000007941 */ /* 0x000fea0003800200 */
.L_x_50:
[----:B------:R-:W0:Y:S01]  /*4bf0*/  LDC R8, c[0x0][0x398] ;  /* 0x0000e600ff087b82 */ /* 0x000e220000000800 */
[----:B------:R-:W-:Y:S01]  /*4c00*/  IMAD.MOV.U32 R7, RZ, RZ, 0x3e055027 ;  /* 0x3e055027ff077424 */ /* 0x000fe200078e00ff */
[----:B0-----:R-:W-:-:S13]  /*4c10*/  FSETP.GEU.AND P0, PT, R8, 1.175494350822287508e-38, PT ;  /* 0x008000000800780b */ /* 0x001fda0003f0e000 */
[----:B------:R-:W-:-:S05]  /*4c20*/  @!P0 FMUL R8, R8, 8388608 ;  /* 0x4b00000008088820 */ /* 0x000fca0000400000 */
[----:B------:R-:W-:-:S04]  /*4c30*/  IADD3 R4, PT, PT, R8, -0x3f2aaaab, RZ ;  /* 0xc0d5555508047810 */ /* 0x000fc80007ffe0ff */
[----:B------:R-:W-:-:S05]  /*4c40*/  LOP3.LUT R5, R4, 0xff800000, RZ, 0xc0, !PT ;  /* 0xff80000004057812 */ /* 0x000fca00078ec0ff */
[----:B------:R-:W-:Y:S01]  /*4c50*/  IMAD.IADD R4, R8, 0x1, -R5 ;  /* 0x0000000108047824 */ /* 0x000fe200078e0a05 */
[----:B------:R-:W-:-:S03]  /*4c60*/  I2FP.F32.S32 R5, R5 ;  /* 0x0000000500057245 */ /* 0x000fc60000201400 */
[----:B------:R-:W-:Y:S01]  /*4c70*/  FADD R6, R4, -1 ;  /* 0xbf80000004067421 */ /* 0x000fe20000000000 */
[----:B------:R-:W-:Y:S02]  /*4c80*/  FSEL R4, RZ, -23, P0 ;  /* 0xc1b80000ff047808 */ /* 0x000fe40000000000 */
[----:B------:R-:W-:Y:S01]  /*4c90*/  ISETP.GT.U32.AND P0, PT, R8, 0x7f7fffff, PT ;  /* 0x7f7fffff0800780c */ /* 0x000fe20003f04070 */
[C---:B------:R-:W-:Y:S02]  /*4ca0*/  FFMA R7, R6.reuse, -R7, 0.14084610342979431152 ;  /* 0x3e1039f606077423 */ /* 0x040fe40000000807 */
[----:B------:R-:W-:Y:S01]  /*4cb0*/  FFMA R4, R5, 1.1920928955078125e-07, R4 ;  /* 0x3400000005047823 */ /* 0x000fe20000000004 */
[----:B------:R-:W-:Y:S02]  /*4cc0*/  IMAD.MOV.U32 R5, RZ, RZ, 0x7f800000 ;  /* 0x7f800000ff057424 */ /* 0x000fe400078e00ff */
[----:B------:R-:W-:-:S04]  /*4cd0*/  FFMA R7, R6, R7, -0.12148627638816833496 ;  /* 0xbdf8cdcc06077423 */ /* 0x000fc80000000007 */
[----:B------:R-:W-:-:S04]  /*4ce0*/  FFMA R7, R6, R7, 0.13980610668659210205 ;  /* 0x3e0f295506077423 */ /* 0x000fc80000000007 */
[----:B------:R-:W-:-:S04]  /*4cf0*/  FFMA R7, R6, R7, -0.16684235632419586182 ;  /* 0xbe2ad8b906077423 */ /* 0x000fc80000000007 */
[----:B------:R-:W-:-:S04]  /*4d00*/  FFMA R7, R6, R7, 0.20012299716472625732 ;  /* 0x3e4ced0b06077423 */ /* 0x000fc80000000007 */
[----:B------:R-:W-:-:S04]  /*4d10*/  FFMA R7, R6, R7, -0.24999669194221496582 ;  /* 0xbe7fff2206077423 */ /* 0x000fc80000000007 */
[----:B------:R-:W-:-:S04]  /*4d20*/  FFMA R7, R6, R7, 0.33333182334899902344 ;  /* 0x3eaaaa7806077423 */ /* 0x000fc80000000007 */
[----:B------:R-:W-:-:S04]  /*4d30*/  FFMA R7, R6, R7, -0.5 ;  /* 0xbf00000006077423 */ /* 0x000fc80000000007 */
[----:B------:R-:W-:-:S04]  /*4d40*/  FMUL R7, R6, R7 ;  /* 0x0000000706077220 */ /* 0x000fc80000400000 */
[----:B------:R-:W-:-:S04]  /*4d50*/  FFMA R7, R6, R7, R6 ;  /* 0x0000000706077223 */ /* 0x000fc80000000006 */
[----:B------:R-:W-:Y:S01]  /*4d60*/  FFMA R4, R4, 0.69314718246459960938, R7 ;  /* 0x3f31721804047823 */ /* 0x000fe20000000007 */
[C---:B------:R-:W-:Y:S01]  /*4d70*/  @P0 FFMA R4, R8.reuse, R5, +INF ;  /* 0x7f80000008040423 */ /* 0x040fe20000000005 */
[----:B------:R-:W-:Y:S01]  /*4d80*/  FSETP.NEU.AND P0, PT, R8, RZ, PT ;  /* 0x000000ff0800720b */ /* 0x000fe20003f0d000 */
[----:B------:R-:W0:Y:S03]  /*4d90*/  LDC.64 R6, c[0x0][0x3a0] ;  /* 0x0000e800ff067b82 */ /* 0x000e260000000a00 */
[----:B------:R-:W-:-:S04]  /*4da0*/  FSEL R8, R4, -INF , P0 ;  /* 0xff80000004087808 */ /* 0x000fc80000000000 */
[----:B------:R-:W1:Y:S02]  /*4db0*/  F2F.F64.F32 R4, R8 ;  /* 0x0000000800047310 */ /* 0x000e640000201800 */
[----:B-1----:R-:W-:Y:S01]  /*4dc0*/  DADD R2, -R4, R2 ;  /* 0x0000000004027229 */ /* 0x002fe20000000102 */
[----:B0-----:R-:W-:-:S09]  /*4dd0*/  IMAD.WIDE R4, R0, 0x4, R6 ;  /* 0x0000000400047825 */ /* 0x001fd200078e0206 */
[----:B------:R-:W0:Y:S02]  /*4de0*/  F2F.F32.F64 R3, R2 ;  /* 0x0000000200037310 */ /* 0x000e240000301000 */
[----:B0-----:R-:W-:Y:S01]  /*4df0*/  STG.E desc[UR6][R4.64], R3 ;  /* 0x0000000304007986 */ /* 0x001fe2000c101906 */
[----:B------:R-:W-:Y:S05]  /*4e00*/  EXIT ;  /* 0x000000000000794d */ /* 0x000fea0003800000 */
        .weak           $__internal_0_$__cuda_sm20_div_rn_f64_full
        .type           $__internal_0_$__cuda_sm20_div_rn_f64_full,@function
        .size           $__internal_0_$__cuda_sm20_div_rn_f64_full,($__internal_1_$__cuda_sm20_dsqrt_rn_f64_mediumpath_v1 - $__internal_0_$__cuda_sm20_div_rn_f64_full)
$__internal_0_$__cuda_sm20_div_rn_f64_full:
[C---:B------:R-:W-:Y:S01]  /*4e10*/  FSETP.GEU.AND P0, PT, |R17|.reuse, 1.469367938527859385e-39, PT ;  /* 0x001000001100780b */ /* 0x040fe20003f0e200 */
[----:B------:R-:W-:Y:S01]  /*4e20*/  IMAD.MOV.U32 R22, RZ, RZ, 0x1 ;  /* 0x00000001ff167424 */ /* 0x000fe200078e00ff */
[----:B------:R-:W-:Y:S01]  /*4e30*/  LOP3.LUT R14, R17, 0x800fffff, RZ, 0xc0, !PT ;  /* 0x800fffff110e7812 */ /* 0x000fe200078ec0ff */
[----:B------:R-:W-:Y:S01]  /*4e40*/  BSSY.RECONVERGENT B0, `(.L_x_53) ;  /* 0x0000054000007945 */ /* 0x000fe20003800200 */
[C---:B------:R-:W-:Y:S02]  /*4e50*/  FSETP.GEU.AND P2, PT, |R19|.reuse, 1.469367938527859385e-39, PT ;  /* 0x001000001300780b */ /* 0x040fe40003f4e200 */
[----:B------:R-:W-:Y:S01]  /*4e60*/  LOP3.LUT R15, R14, 0x3ff00000, RZ, 0xfc, !PT ;  /* 0x3ff000000e0f7812 */ /* 0x000fe200078efcff */
[----:B------:R-:W-:Y:S01]  /*4e70*/  IMAD.MOV.U32 R14, RZ, RZ, R16 ;  /* 0x000000ffff0e7224 */ /* 0x000fe200078e0010 */
[----:B------:R-:W-:Y:S02]  /*4e80*/  LOP3.LUT R5, R19, 0x7ff00000, RZ, 0xc0, !PT ;  /* 0x7ff0000013057812 */ /* 0x000fe400078ec0ff */
[----:B------:R-:W-:-:S03]  /*4e90*/  LOP3.LUT R8, R17, 0x7ff00000, RZ, 0xc0, !PT ;  /* 0x7ff0000011087812 */ /* 0x000fc600078ec0ff */
[----:B------:R-:W-:Y:S01]  /*4ea0*/  @!P0 DMUL R14, R16, 8.98846567431157953865e+307 ;  /* 0x7fe00000100e8828 */ /* 0x000fe20000000000 */
[----:B------:R-:W-:-:S03]  /*4eb0*/  ISETP.GE.U32.AND P1, PT, R5, R8, PT ;  /* 0x000000080500720c */ /* 0x000fc60003f26070 */
[----:B------:R-:W-:Y:S01]  /*4ec0*/  @!P2 LOP3.LUT R6, R17, 0x7ff00000, RZ, 0xc0, !PT ;  /* 0x7ff000001106a812 */ /* 0x000fe200078ec0ff */
[----:B------:R-:W-:Y:S01]  /*4ed0*/  @!P2 IMAD.MOV.U32 R32, RZ, RZ, RZ ;  /* 0x000000ffff20a224 */ /* 0x000fe200078e00ff */
[----:B------:R-:W0:Y:S02]  /*4ee0*/  MUFU.RCP64H R23, R15 ;  /* 0x0000000f00177308 */ /* 0x000e240000001800 */
[----:B------:R-:W-:Y:S01]  /*4ef0*/  @!P2 ISETP.GE.U32.AND P3, PT, R5, R6, PT ;  /* 0x000000060500a20c */ /* 0x000fe20003f66070 */
[----:B------:R-:W-:Y:S01]  /*4f00*/  IMAD.MOV.U32 R6, RZ, RZ, 0x1ca00000 ;  /* 0x1ca00000ff067424 */ /* 0x000fe200078e00ff */
[----:B------:R-:W-:-:S04]  /*4f10*/  @!P0 LOP3.LUT R8, R15, 0x7ff00000, RZ, 0xc0, !PT ;  /* 0x7ff000000f088812 */ /* 0x000fc800078ec0ff */
[----:B------:R-:W-:Y:S01]  /*4f20*/  @!P2 SEL R7, R6, 0x63400000, !P3 ;  /* 0x634000000607a807 */ /* 0x000fe20005800000 */
[----:B------:R-:W-:-:S03]  /*4f30*/  VIADD R10, R8, 0xffffffff ;  /* 0xffffffff080a7836 */ /* 0x000fc60000000000 */
[----:B------:R-:W-:-:S04]  /*4f40*/  @!P2 LOP3.LUT R7, R7, 0x80000000, R19, 0xf8, !PT ;  /* 0x800000000707a812 */ /* 0x000fc800078ef813 */
[----:B------:R-:W-:Y:S01]  /*4f50*/  @!P2 LOP3.LUT R33, R7, 0x100000, RZ, 0xfc, !PT ;  /* 0x001000000721a812 */ /* 0x000fe200078efcff */
[----:B0-----:R-:W-:Y:S01]  /*4f60*/  DFMA R20, R22, -R14, 1 ;  /* 0x3ff000001614742b */ /* 0x001fe2000000080e */
[----:B------:R-:W-:-:S07]  /*4f70*/  IMAD.MOV.U32 R7, RZ, RZ, R5 ;  /* 0x000000ffff077224 */ /* 0x000fce00078e0005 */
[----:B------:R-:W-:-:S08]  /*4f80*/  DFMA R20, R20, R20, R20 ;  /* 0x000000141414722b */ /* 0x000fd00000000014 */
[----:B------:R-:W-:Y:S01]  /*4f90*/  DFMA R22, R22, R20, R22 ;  /* 0x000000141616722b */ /* 0x000fe20000000016 */
[----:B------:R-:W-:Y:S01]  /*4fa0*/  SEL R21, R6, 0x63400000, !P1 ;  /* 0x6340000006157807 */ /* 0x000fe20004800000 */
[----:B------:R-:W-:-:S03]  /*4fb0*/  IMAD.MOV.U32 R20, RZ, RZ, R18 ;  /* 0x000000ffff147224 */ /* 0x000fc600078e0012 */
[----:B------:R-:W-:-:S03]  /*4fc0*/  LOP3.LUT R21, R21, 0x800fffff, R19, 0xf8, !PT ;  /* 0x800fffff15157812 */ /* 0x000fc600078ef813 */
[----:B------:R-:W-:-:S03]  /*4fd0*/  DFMA R24, R22, -R14, 1 ;  /* 0x3ff000001618742b */ /* 0x000fc6000000080e */
[----:B------:R-:W-:-:S05]  /*4fe0*/  @!P2 DFMA R20, R20, 2, -R32 ;  /* 0x400000001414a82b */ /* 0x000fca0000000820 */
[----:B------:R-:W-:-:S05]  /*4ff0*/  DFMA R22, R22, R24, R22 ;  /* 0x000000181616722b */ /* 0x000fca0000000016 */
[----:B------:R-:W-:-:S03]  /*5000*/  @!P2 LOP3.LUT R7, R21, 0x7ff00000, RZ, 0xc0, !PT ;  /* 0x7ff000001507a812 */ /* 0x000fc600078ec0ff */
[----:B------:R-:W-:Y:S02]  /*5010*/  DMUL R24, R22, R20 ;  /* 0x0000001416187228 */ /* 0x000fe40000000000 */
[----:B------:R-:W-:-:S05]  /*5020*/  VIADD R9, R7, 0xffffffff ;  /* 0xffffffff07097836 */ /* 0x000fca0000000000 */
[----:B------:R-:W-:Y:S01]  /*5030*/  ISETP.GT.U32.AND P0, PT, R9, 0x7feffffe, PT ;  /* 0x7feffffe0900780c */ /* 0x000fe20003f04070 */
[----:B------:R-:W-:-:S03]  /*5040*/  DFMA R32, R24, -R14, R20 ;  /* 0x8000000e1820722b */ /* 0x000fc60000000014 */
[----:B------:R-:W-:-:S05]  /*5050*/  ISETP.GT.U32.OR P0, PT, R10, 0x7feffffe, P0 ;  /* 0x7feffffe0a00780c */ /* 0x000fca0000704470 */
[----:B------:R-:W-:-:S08]  /*5060*/  DFMA R32, R22, R32, R24 ;  /* 0x000000201620722b */ /* 0x000fd00000000018 */
[----:B------:R-:W-:Y:S05]  /*5070*/  @P0 BRA `(.L_x_54) ;  /* 0x00000000006c0947 */ /* 0x000fea0003800000 */
[----:B------:R-:W-:-:S04]  /*5080*/  LOP3.LUT R8, R17, 0x7ff00000, RZ, 0xc0, !PT ;  /* 0x7ff0000011087812 */ /* 0x000fc800078ec0ff */
[CC--:B------:R-:W-:Y:S02]  /*5090*/  VIADDMNMX R7, R5.reuse, -R8.reuse, 0xb9600000, !PT ;  /* 0xb960000005077446 */ /* 0x0c0fe40007800908 */
[----:B------:R-:W-:Y:S01]  /*50a0*/  ISETP.GE.U32.AND P0, PT, R5, R8, PT ;  /* 0x000000080500720c */ /* 0x000fe20003f06070 */
[----:B------:R-:W-:Y:S01]  /*50b0*/  IMAD.MOV.U32 R8, RZ, RZ, RZ ;  /* 0x000000ffff087224 */ /* 0x000fe200078e00ff */
[----:B------:R-:W-:Y:S02]  /*50c0*/  VIMNMX R7, PT, PT, R7, 0x46a00000, PT ;  /* 0x46a0000007077848 */ /* 0x000fe40003fe0100 */
[----:B------:R-:W-:-:S05]  /*50d0*/  SEL R6, R6, 0x63400000, !P0 ;  /* 0x6340000006067807 */ /* 0x000fca0004000000 */
[----:B------:R-:W-:-:S04]  /*50e0*/  IMAD.IADD R6, R7, 0x1, -R6 ;  /* 0x0000000107067824 */ /* 0x000fc800078e0a06 */
[----:B------:R-:W-:-:S06]  /*50f0*/  VIADD R9, R6, 0x7fe00000 ;  /* 0x7fe0000006097836 */ /* 0x000fcc0000000000 */
[----:B------:R-:W-:-:S10]  /*5100*/  DMUL R22, R32, R8 ;  /* 0x0000000820167228 */ /* 0x000fd40000000000 */
[----:B------:R-:W-:-:S13]  /*5110*/  FSETP.GTU.AND P0, PT, |R23|, 1.469367938527859385e-39, PT ;  /* 0x001000001700780b */ /* 0x000fda0003f0c200 */
[----:B------:R-:W-:Y:S05]  /*5120*/  @P0 BRA `(.L_x_55) ;  /* 0x0000000000940947 */ /* 0x000fea0003800000 */
[----:B------:R-:W-:-:S06]  /*5130*/  DFMA R14, R32, -R14, R20 ;  /* 0x8000000e200e722b */ /* 0x000fcc0000000014 */
[----:B------:R-:W-:-:S04]  /*5140*/  MOV R14, RZ ;  /* 0x000000ff000e7202 */ /* 0x000fc80000000f00 */
[C---:B------:R-:W-:Y:S02]  /*5150*/  FSETP.NEU.AND P0, PT, R15.reuse, RZ, PT ;  /* 0x000000ff0f00720b */ /* 0x040fe40003f0d000 */
[----:B------:R-:W-:-:S04]  /*5160*/  LOP3.LUT R16, R15, 0x80000000, R17, 0x48, !PT ;  /* 0x800000000f107812 */ /* 0x000fc800078e4811 */
[----:B------:R-:W-:-:S07]  /*5170*/  LOP3.LUT R15, R16, R9, RZ, 0xfc, !PT ;  /* 0x00000009100f7212 */ /* 0x000fce00078efcff */
[----:B------:R-:W-:Y:S05]  /*5180*/  @!P0 BRA `(.L_x_55) ;  /* 0x00000000007c8947 */ /* 0x000fea0003800000 */
[----:B------:R-:W-:Y:S01]  /*5190*/  IMAD.MOV R9, RZ, RZ, -R6 ;  /* 0x000000ffff097224 */ /* 0x000fe200078e0a06 */
[----:B------:R-:W-:Y:S01]  /*51a0*/  IADD3 R6, PT, PT, -R6, -0x43300000, RZ ;  /* 0xbcd0000006067810 */ /* 0x000fe20007ffe1ff */
[----:B------:R-:W-:-:S06]  /*51b0*/  IMAD.MOV.U32 R8, RZ, RZ, RZ ;  /* 0x000000ffff087224 */ /* 0x000fcc00078e00ff */
[----:B------:R-:W-:Y:S02]  /*51c0*/  DFMA R8, R22, -R8, R32 ;  /* 0x800000081608722b */ /* 0x000fe40000000020 */
[----:B------:R-:W-:-:S08]  /*51d0*/  DMUL.RP R32, R32, R14 ;  /* 0x0000000e20207228 */ /* 0x000fd00000008000 */
[----:B------:R-:W-:Y:S02]  /*51e0*/  FSETP.NEU.AND P0, PT, |R9|, R6, PT ;  /* 0x000000060900720b */ /* 0x000fe40003f0d200 */
[----:B------:R-:W-:Y:S02]  /*51f0*/  LOP3.LUT R5, R33, R16, RZ, 0x3c, !PT ;  /* 0x0000001021057212 */ /* 0x000fe400078e3cff */
[----:B------:R-:W-:Y:S02]  /*5200*/  FSEL R22, R32, R22, !P0 ;  /* 0x0000001620167208 */ /* 0x000fe40004000000 */
[----:B------:R-:W-:Y:S01]  /*5210*/  FSEL R23, R5, R23, !P0 ;  /* 0x0000001705177208 */ /* 0x000fe20004000000 */
[----:B------:R-:W-:Y:S06]  /*5220*/  BRA `(.L_x_55) ;  /* 0x0000000000547947 */ /* 0x000fec0003800000 */
.L_x_54:
[----:B------:R-:W-:-:S14]  /*5230*/  DSETP.NAN.AND P0, PT, R18, R18, PT ;  /* 0x000000121200722a */ /* 0x000fdc0003f08000 */
[----:B------:R-:W-:Y:S05]  /*5240*/  @P0 BRA `(.L_x_56) ;  /* 0x0000000000440947 */ /* 0x000fea0003800000 */
[----:B------:R-:W-:-:S14]  /*5250*/  DSETP.NAN.AND P0, PT, R16, R16, PT ;  /* 0x000000101000722a */ /* 0x000fdc0003f08000 */
[----:B------:R-:W-:Y:S05]  /*5260*/  @P0 BRA `(.L_x_57) ;  /* 0x0000000000300947 */ /* 0x000fea0003800000 */
[----:B------:R-:W-:Y:S01]  /*5270*/  ISETP.NE.AND P0, PT, R7, R8, PT ;  /* 0x000000080700720c */ /* 0x000fe20003f05270 */
[----:B------:R-:W-:Y:S02]  /*5280*/  IMAD.MOV.U32 R22, RZ, RZ, 0x0 ;  /* 0x00000000ff167424 */ /* 0x000fe400078e00ff */
[----:B------:R-:W-:-:S10]  /*5290*/  IMAD.MOV.U32 R23, RZ, RZ, -0x80000 ;  /* 0xfff80000ff177424 */ /* 0x000fd400078e00ff */
[----:B------:R-:W-:Y:S05]  /*52a0*/  @!P0 BRA `(.L_x_55) ;  /* 0x0000000000348947 */ /* 0x000fea0003800000 */
[----:B------:R-:W-:Y:S02]  /*52b0*/  ISETP.NE.AND P0, PT, R7, 0x7ff00000, PT ;  /* 0x7ff000000700780c */ /* 0x000fe40003f05270 */
[----:B------:R-:W-:Y:S02]  /*52c0*/  LOP3.LUT R23, R19, 0x80000000, R17, 0x48, !PT ;  /* 0x8000000013177812 */ /* 0x000fe400078e4811 */
[----:B------:R-:W-:-:S13]  /*52d0*/  ISETP.EQ.OR P0, PT, R8, RZ, !P0 ;  /* 0x000000ff0800720c */ /* 0x000fda0004702670 */
[----:B------:R-:W-:Y:S01]  /*52e0*/  @P0 LOP3.LUT R5, R23, 0x7ff00000, RZ, 0xfc, !PT ;  /* 0x7ff0000017050812 */ /* 0x000fe200078efcff */
[----:B------:R-:W-:Y:S02]  /*52f0*/  @!P0 IMAD.MOV.U32 R22, RZ, RZ, RZ ;  /* 0x000000ffff168224 */ /* 0x000fe400078e00ff */
[----:B------:R-:W-:Y:S02]  /*5300*/  @P0 IMAD.MOV.U32 R22, RZ, RZ, RZ ;  /* 0x000000ffff160224 */ /* 0x000fe400078e00ff */
[----:B------:R-:W-:Y:S01]  /*5310*/  @P0 IMAD.MOV.U32 R23, RZ, RZ, R5 ;  /* 0x000000ffff170224 */ /* 0x000fe200078e0005 */
[----:B------:R-:W-:Y:S06]  /*5320*/  BRA `(.L_x_55) ;  /* 0x0000000000147947 */ /* 0x000fec0003800000 */
.L_x_57:
[----:B------:R-:W-:Y:S01]  /*5330*/  LOP3.LUT R23, R17, 0x80000, RZ, 0xfc, !PT ;  /* 0x0008000011177812 */ /* 0x000fe200078efcff */
[----:B------:R-:W-:Y:S01]  /*5340*/  IMAD.MOV.U32 R22, RZ, RZ, R16 ;  /* 0x000000ffff167224 */ /* 0x000fe200078e0010 */
[----:B------:R-:W-:Y:S06]  /*5350*/  BRA `(.L_x_55) ;  /* 0x0000000000087947 */ /* 0x000fec0003800000 */
.L_x_56:
[----:B------:R-:W-:Y:S01]  /*5360*/  LOP3.LUT R23, R19, 0x80000, RZ, 0xfc, !PT ;  /* 0x0008000013177812 */ /* 0x000fe200078efcff */
[----:B------:R-:W-:-:S07]  /*5370*/  IMAD.MOV.U32 R22, RZ, RZ, R18 ;  /* 0x000000ffff167224 */ /* 0x000fce00078e0012 */
.L_x_55:
[----:B------:R-:W-:Y:S05]  /*5380*/  BSYNC.RECONVERGENT B0 ;  /* 0x0000000000007941 */ /* 0x000fea0003800200 */
.L_x_53:
[----:B------:R-:W-:-:S04]  /*5390*/  IMAD.MOV.U32 R5, RZ, RZ, 0x0 ;  /* 0x00000000ff057424 */ /* 0x000fc800078e00ff */
[----:B------:R-:W-:Y:S05]  /*53a0*/  RET.REL.NODEC R4 `(_Z2xfPfffiifS_) ;  /* 0xffffffac04147950 */ /* 0x000fea0003c3ffff */
        .weak           $__internal_1_$__cuda_sm20_dsqrt_rn_f64_mediumpath_v1
        .type           $__internal_1_$__cuda_sm20_dsqrt_rn_f64_mediumpath_v1,@function
        .size           $__internal_1_$__cuda_sm20_dsqrt_rn_f64_mediumpath_v1,($_Z2xfPfffiifS_$__internal_trig_reduction_slowpathd - $__internal_1_$__cuda_sm20_dsqrt_rn_f64_mediumpath_v1)
$__internal_1_$__cuda_sm20_dsqrt_rn_f64_mediumpath_v1:
[----:B------:R-:W-:Y:S01]  /*53b0*/  ISETP.GE.U32.AND P0, PT, R16, -0x3400000, PT ;  /* 0xfcc000001000780c */ /* 0x000fe20003f06070 */
[----:B------:R-:W-:Y:S01]  /*53c0*/  BSSY.RECONVERGENT B2, `(.L_x_58) ;  /* 0x0000026000027945 */ /* 0x000fe20003800200 */
[----:B------:R-:W-:Y:S02]  /*53d0*/  IMAD.MOV.U32 R16, RZ, RZ, R8 ;  /* 0x000000ffff107224 */ /* 0x000fe400078e0008 */
[----:B------:R-:W-:Y:S02]  /*53e0*/  IMAD.MOV.U32 R17, RZ, RZ, R9 ;  /* 0x000000ffff117224 */ /* 0x000fe400078e0009 */
[----:B------:R-:W-:-:S07]  /*53f0*/  IMAD.MOV.U32 R15, RZ, RZ, R19 ;  /* 0x000000ffff0f7224 */ /* 0x000fce00078e0013 */
[----:B------:R-:W-:Y:S05]  /*5400*/  @!P0 BRA `(.L_x_59) ;  /* 0x0000000000208947 */ /* 0x000fea0003800000 */
[----:B------:R-:W-:-:S10]  /*5410*/  DFMA.RM R8, R12, R10, R14 ;  /* 0x0000000a0c08722b */ /* 0x000fd4000000400e */
[----:B------:R-:W-:-:S05]  /*5420*/  IADD3 R12, P0, PT, R8, 0x1, RZ ;  /* 0x00000001080c7810 */ /* 0x000fca0007f1e0ff */
[----:B------:R-:W-:-:S06]  /*5430*/  IMAD.X R13, RZ, RZ, R9, P0 ;  /* 0x000000ffff0d7224 */ /* 0x000fcc00000e0609 */
[----:B------:R-:W-:-:S08]  /*5440*/  DFMA.RP R10, -R8, R12, R16 ;  /* 0x0000000c080a722b */ /* 0x000fd00000008110 */
[----:B------:R-:W-:-:S06]  /*5450*/  DSETP.GT.AND P0, PT, R10, RZ, PT ;  /* 0x000000ff0a00722a */ /* 0x000fcc0003f04000 */
[----:B------:R-:W-:Y:S02]  /*5460*/  FSEL R8, R12, R8, P0 ;  /* 0x000000080c087208 */ /* 0x000fe40000000000 */
[----:B------:R-:W-:Y:S01]  /*5470*/  FSEL R9, R13, R9, P0 ;  /* 0x000000090d097208 */ /* 0x000fe20000000000 */
[----:B------:R-:W-:Y:S06]  /*5480*/  BRA `(.L_x_60) ;  /* 0x0000000000647947 */ /* 0x000fec0003800000 */
.L_x_59:
[----:B------:R-:W-:-:S14]  /*5490*/  DSETP.NE.AND P0, PT, R16, RZ, PT ;  /* 0x000000ff1000722a */ /* 0x000fdc0003f05000 */
[----:B------:R-:W-:Y:S05]  /*54a0*/  @!P0 BRA `(.L_x_61) ;  /* 0x0000000000588947 */ /* 0x000fea0003800000 */
[----:B------:R-:W-:-:S13]  /*54b0*/  ISETP.GE.AND P0, PT, R17, RZ, PT ;  /* 0x000000ff1100720c */ /* 0x000fda0003f06270 */
[----:B------:R-:W-:Y:S01]  /*54c0*/  @!P0 MOV R8, 0x0 ;  /* 0x0000000000088802 */ /* 0x000fe20000000f00 */
[----:B------:R-:W-:Y:S01]  /*54d0*/  @!P0 IMAD.MOV.U32 R9, RZ, RZ, -0x80000 ;  /* 0xfff80000ff098424 */ /* 0x000fe200078e00ff */
[----:B------:R-:W-:Y:S06]  /*54e0*/  @!P0 BRA `(.L_x_60) ;  /* 0x00000000004c8947 */ /* 0x000fec0003800000 */
[----:B------:R-:W-:-:S13]  /*54f0*/  ISETP.GT.AND P0, PT, R17, 0x7fefffff, PT ;  /* 0x7fefffff1100780c */ /* 0x000fda0003f04270 */
[----:B------:R-:W-:Y:S05]  /*5500*/  @P0 BRA `(.L_x_61) ;  /* 0x0000000000400947 */ /* 0x000fea0003800000 */
[----:B------:R-:W-:Y:S01]  /*5510*/  DMUL R8, R16, 8.11296384146066816958e+31 ;  /* 0x4690000010087828 */ /* 0x000fe20000000000 */
[----:B------:R-:W-:Y:S02]  /*5520*/  IMAD.MOV.U32 R10, RZ, RZ, RZ ;  /* 0x000000ffff0a7224 */ /* 0x000fe400078e00ff */
[----:B------:R-:W-:Y:S02]  /*5530*/  IMAD.MOV.U32 R14, RZ, RZ, 0x0 ;  /* 0x00000000ff0e7424 */ /* 0x000fe400078e00ff */
[----:B------:R-:W-:Y:S01]  /*5540*/  IMAD.MOV.U32 R15, RZ, RZ, 0x3fd80000 ;  /* 0x3fd80000ff0f7424 */ /* 0x000fe200078e00ff */
[----:B------:R-:W0:Y:S02]  /*5550*/  MUFU.RSQ64H R11, R9 ;  /* 0x00000009000b7308 */ /* 0x000e240000001c00 */
[----:B0-----:R-:W-:-:S08]  /*5560*/  DMUL R12, R10, R10 ;  /* 0x0000000a0a0c7228 */ /* 0x001fd00000000000 */
[----:B------:R-:W-:-:S08]  /*5570*/  DFMA R12, R8, -R12, 1 ;  /* 0x3ff00000080c742b */ /* 0x000fd0000000080c */
[----:B------:R-:W-:Y:S02]  /*5580*/  DFMA R14, R12, R14, 0.5 ;  /* 0x3fe000000c0e742b */ /* 0x000fe4000000000e */
[----:B------:R-:W-:-:S08]  /*5590*/  DMUL R12, R10, R12 ;  /* 0x0000000c0a0c7228 */ /* 0x000fd00000000000 */
[----:B------:R-:W-:-:S08]  /*55a0*/  DFMA R12, R14, R12, R10 ;  /* 0x0000000c0e0c722b */ /* 0x000fd0000000000a */
[----:B------:R-:W-:Y:S02]  /*55b0*/  DMUL R10, R8, R12 ;  /* 0x0000000c080a7228 */ /* 0x000fe40000000000 */
[----:B------:R-:W-:-:S06]  /*55c0*/  VIADD R13, R13, 0xfff00000 ;  /* 0xfff000000d0d7836 */ /* 0x000fcc0000000000 */
[----:B------:R-:W-:-:S08]  /*55d0*/  DFMA R14, R10, -R10, R8 ;  /* 0x8000000a0a0e722b */ /* 0x000fd00000000008 */
[----:B------:R-:W-:-:S10]  /*55e0*/  DFMA R8, R12, R14, R10 ;  /* 0x0000000e0c08722b */ /* 0x000fd4000000000a */
[----:B------:R-:W-:Y:S01]  /*55f0*/  VIADD R9, R9, 0xfcb00000 ;  /* 0xfcb0000009097836 */ /* 0x000fe20000000000 */
[----:B------:R-:W-:Y:S06]  /*5600*/  BRA `(.L_x_60) ;  /* 0x0000000000047947 */ /* 0x000fec0003800000 */
.L_x_61:
[----:B------:R-:W-:-:S11]  /*5610*/  DADD R8, R16, R16 ;  /* 0x0000000010087229 */ /* 0x000fd60000000010 */
.L_x_60:
[----:B------:R-:W-:Y:S05]  /*5620*/  BSYNC.RECONVERGENT B2 ;  /* 0x0000000000027941 */ /* 0x000fea0003800200 */
.L_x_58:
[----:B------:R-:W-:Y:S02]  /*5630*/  IMAD.MOV.U32 R7, RZ, RZ, 0x0 ;  /* 0x00000000ff077424 */ /* 0x000fe400078e00ff */
[----:B------:R-:W-:Y:S02]  /*5640*/  IMAD.MOV.U32 R12, RZ, RZ, R8 ;  /* 0x000000ffff0c7224 */ /* 0x000fe400078e0008 */
[----:B------:R-:W-:Y:S01]  /*5650*/  IMAD.MOV.U32 R13, RZ, RZ, R9 ;  /* 0x000000ffff0d7224 */ /* 0x000fe200078e0009 */
[----:B------:R-:W-:Y:S06]  /*5660*/  RET.REL.NODEC R6 `(_Z2xfPfffiifS_) ;  /* 0xffffffa806647950 */ /* 0x000fec0003c3ffff */
        .type           $_Z2xfPfffiifS_$__internal_trig_reduction_slowpathd,@function
        .size           $_Z2xfPfffiifS_$__internal_trig_reduction_slowpathd,(.L_x_72 - $_Z2xfPfffiifS_$__internal_trig_reduction_slowpathd)
$_Z2xfPfffiifS_$__internal_trig_reduction_slowpathd:
[----:B------:R-:W-:Y:S01]  /*5670*/  SHF.R.U32.HI R6, RZ, 0x14, R18 ;  /* 0x00000014ff067819 */ /* 0x000fe20000011612 */
[----:B------:R-:W-:Y:S02]  /*5680*/  IMAD.MOV.U32 R9, RZ, RZ, R4 ;  /* 0x000000ffff097224 */ /* 0x000fe400078e0004 */
[----:B------:R-:W-:Y:S01]  /*5690*/  IMAD.MOV.U32 R4, RZ, RZ, RZ ;  /* 0x000000ffff047224 */ /* 0x000fe200078e00ff */
[----:B------:R-:W-:-:S04]  /*56a0*/  LOP3.LUT R5, R6, 0x7ff, RZ, 0xc0, !PT ;  /* 0x000007ff06057812 */ /* 0x000fc800078ec0ff */
[----:B------:R-:W-:-:S13]  /*56b0*/  ISETP.NE.AND P0, PT, R5, 0x7ff, PT ;  /* 0x000007ff0500780c */ /* 0x000fda0003f05270 */
[----:B------:R-:W-:Y:S05]  /*56c0*/  @!P0 BRA `(.L_x_62) ;  /* 0x0000000800488947 */ /* 0x000fea0003800000 */
[----:B------:R-:W-:Y:S01]  /*56d0*/  VIADD R4, R5, 0xfffffc00 ;  /* 0xfffffc0005047836 */ /* 0x000fe20000000000 */
[----:B------:R-:W-:Y:S01]  /*56e0*/  BSSY.RECONVERGENT B2, `(.L_x_63) ;  /* 0x000002f000027945 */ /* 0x000fe20003800200 */
[----:B------:R-:W-:-:S03]  /*56f0*/  CS2R R20, SRZ ;  /* 0x0000000000147805 */ /* 0x000fc6000001ff00 */
[----:B------:R-:W-:Y:S02]  /*5700*/  SHF.R.U32.HI R7, RZ, 0x6, R4 ;  /* 0x00000006ff077819 */ /* 0x000fe40000011604 */
[----:B------:R-:W-:Y:S02]  /*5710*/  ISETP.GE.U32.AND P0, PT, R4, 0x80, PT ;  /* 0x000000800400780c */ /* 0x000fe40003f06070 */
[C---:B------:R-:W-:Y:S02]  /*5720*/  IADD3 R8, PT, PT, -R7.reuse, 0x13, RZ ;  /* 0x0000001307087810 */ /* 0x040fe40007ffe1ff */
[----:B------:R-:W-:Y:S02]  /*5730*/  IADD3 R14, PT, PT, -R7, 0xf, RZ ;  /* 0x0000000f070e7810 */ /* 0x000fe40007ffe1ff */
[----:B------:R-:W-:-:S04]  /*5740*/  SEL R8, R8, 0x12, P0 ;  /* 0x0000001208087807 */ /* 0x000fc80000000000 */
[----:B------:R-:W-:-:S13]  /*5750*/  ISETP.GE.AND P0, PT, R14, R8, PT ;  /* 0x000000080e00720c */ /* 0x000fda0003f06270 */
[----:B------:R-:W-:Y:S05]  /*5760*/  @P0 BRA `(.L_x_64) ;  /* 0x0000000000980947 */ /* 0x000fea0003800000 */
[----:B------:R-:W0:Y:S01]  /*5770*/  LDC.64 R22, c[0x0][0x358] ;  /* 0x0000d600ff167b82 */ /* 0x000e220000000a00 */
[C---:B------:R-:W-:Y:S01]  /*5780*/  SHF.L.U64.HI R15, R9.reuse, 0xb, R18 ;  /* 0x0000000b090f7819 */ /* 0x040fe20000010212 */
[----:B------:R-:W-:Y:S01]  /*5790*/  BSSY.RECONVERGENT B3, `(.L_x_65) ;  /* 0x0000022000037945 */ /* 0x000fe20003800200 */
[----:B------:R-:W-:Y:S01]  /*57a0*/  IMAD.SHL.U32 R9, R9, 0x800, RZ ;  /* 0x0000080009097824 */ /* 0x000fe200078e00ff */
[----:B------:R-:W-:Y:S01]  /*57b0*/  IADD3 R11, PT, PT, RZ, -R7, -R8 ;  /* 0x80000007ff0b7210 */ /* 0x000fe20007ffe808 */
[----:B------:R-:W-:Y:S01]  /*57c0*/  IMAD.MOV.U32 R10, RZ, RZ, RZ ;  /* 0x000000ffff0a7224 */ /* 0x000fe200078e00ff */
[----:B------:R-:W-:Y:S02]  /*57d0*/  CS2R R20, SRZ ;  /* 0x0000000000147805 */ /* 0x000fe4000001ff00 */
[----:B------:R-:W-:-:S07]  /*57e0*/  LOP3.LUT R15, R15, 0x80000000, RZ, 0xfc, !PT ;  /* 0x800000000f0f7812 */ /* 0x000fce00078efcff */
.L_x_66:
[----:B------:R-:W1:Y:S01]  /*57f0*/  LDC.64 R4, c[0x4][RZ] ;  /* 0x01000000ff047b82 */ /* 0x000e620000000a00 */
[----:B0-----:R-:W-:Y:S02]  /*5800*/  R2UR UR4, R22 ;  /* 0x00000000160472ca */ /* 0x001fe400000e0000 */
[----:B------:R-:W-:Y:S01]  /*5810*/  R2UR UR5, R23 ;  /* 0x00000000170572ca */ /* 0x000fe200000e0000 */
[----:B-1----:R-:W-:-:S12]  /*5820*/  IMAD.WIDE R4, R14, 0x8, R4 ;  /* 0x000000080e047825 */ /* 0x002fd800078e0204 */
[----:B------:R-:W2:Y:S01]  /*5830*/  LDG.E.64.CONSTANT R4, desc[UR4][R4.64] ;  /* 0x0000000404047981 */ /* 0x000ea2000c1e9b00 */
[----:B------:R-:W-:Y:S02]  /*5840*/  VIADD R11, R11, 0x1 ;  /* 0x000000010b0b7836 */ /* 0x000fe40000000000 */
[----:B------:R-:W-:Y:S02]  /*5850*/  VIADD R14, R14, 0x1 ;  /* 0x000000010e0e7836 */ /* 0x000fe40000000000 */
[----:B--2---:R-:W-:-:S04]  /*5860*/  IMAD.WIDE.U32 R20, P2, R4, R9, R20 ;  /* 0x0000000904147225 */ /* 0x004fc80007840014 */
[CC--:B------:R-:W-:Y:S02]  /*5870*/  IMAD R17, R4.reuse, R15.reuse, RZ ;  /* 0x0000000f04117224 */ /* 0x0c0fe400078e02ff */
[----:B------:R-:W-:-:S03]  /*5880*/  IMAD.HI.U32 R19, R4, R15, RZ ;  /* 0x0000000f04137227 */ /* 0x000fc600078e00ff */
[----:B------:R-:W-:Y:S01]  /*5890*/  IADD3 R21, P0, PT, R17, R21, RZ ;  /* 0x0000001511157210 */ /* 0x000fe20007f1e0ff */
[C---:B------:R-:W-:Y:S01]  /*58a0*/  IMAD R24, R5.reuse, R9, RZ ;  /* 0x0000000905187224 */ /* 0x040fe200078e02ff */
[----:B------:R-:W-:Y:S01]  /*58b0*/  LEA R17, R10, R1, 0x3 ;  /* 0x000000010a117211 */ /* 0x000fe200078e18ff */
[----:B------:R-:W-:-:S03]  /*58c0*/  IMAD.HI.U32 R25, R5, R9, RZ ;  /* 0x0000000905197227 */ /* 0x000fc600078e00ff */
[----:B------:R-:W-:Y:S01]  /*58d0*/  IADD3 R21, P1, PT, R24, R21, RZ ;  /* 0x0000001518157210 */ /* 0x000fe20007f3e0ff */
[----:B------:R-:W-:Y:S02]  /*58e0*/  IMAD.X R4, RZ, RZ, R19, P2 ;  /* 0x000000ffff047224 */ /* 0x000fe400010e0613 */
[-C--:B------:R-:W-:Y:S02]  /*58f0*/  IMAD.HI.U32 R19, R5, R15.reuse, RZ ;  /* 0x0000000f05137227 */ /* 0x080fe400078e00ff */
[----:B------:R0:W-:Y:S01]  /*5900*/  STL.64 [R17], R20 ;  /* 0x0000001411007387 */ /* 0x0001e20000100a00 */
[----:B------:R-:W-:Y:S01]  /*5910*/  IADD3.X R4, P0, PT, R25, R4, RZ, P0, !PT ;  /* 0x0000000419047210 */ /* 0x000fe2000071e4ff */
[----:B------:R-:W-:Y:S02]  /*5920*/  IMAD R5, R5, R15, RZ ;  /* 0x0000000f05057224 */ /* 0x000fe400078e02ff */
[----:B------:R-:W-:-:S03]  /*5930*/  VIADD R10, R10, 0x1 ;  /* 0x000000010a0a7836 */ /* 0x000fc60000000000 */
[----:B------:R-:W-:Y:S01]  /*5940*/  IADD3.X R5, P1, PT, R5, R4, RZ, P1, !PT ;  /* 0x0000000405057210 */ /* 0x000fe20000f3e4ff */
[----:B------:R-:W-:Y:S01]  /*5950*/  IMAD.X R4, RZ, RZ, R19, P0 ;  /* 0x000000ffff047224 */ /* 0x000fe200000e0613 */
[----:B------:R-:W-:-:S03]  /*5960*/  ISETP.NE.AND P0, PT, R11, -0xf, PT ;  /* 0xfffffff10b00780c */ /* 0x000fc60003f05270 */
[----:B------:R-:W-:Y:S02]  /*5970*/  IMAD.X R4, RZ, RZ, R4, P1 ;  /* 0x000000ffff047224 */ /* 0x000fe400008e0604 */
[----:B0-----:R-:W-:Y:S02]  /*5980*/  IMAD.MOV.U32 R20, RZ, RZ, R5 ;  /* 0x000000ffff147224 */ /* 0x001fe400078e0005 */
[----:B------:R-:W-:-:S06]  /*5990*/  IMAD.MOV.U32 R21, RZ, RZ, R4 ;  /* 0x000000ffff157224 */ /* 0x000fcc00078e0004 */
[----:B------:R-:W-:Y:S05]  /*59a0*/  @P0 BRA `(.L_x_66) ;  /* 0xfffffffc00900947 */ /* 0x000fea000383ffff */
[----:B------:R-:W-:Y:S05]  /*59b0*/  BSYNC.RECONVERGENT B3 ;  /* 0x0000000000037941 */ /* 0x000fea0003800200 */
.L_x_65:
[----:B------:R-:W-:-:S07]  /*59c0*/  IMAD.MOV.U32 R14, RZ, RZ, R8 ;  /* 0x000000ffff0e7224 */ /* 0x000fce00078e0008 */
.L_x_64:
[----:B------:R-:W-:Y:S05]  /*59d0*/  BSYNC.RECONVERGENT B2 ;  /* 0x0000000000027941 */ /* 0x000fea0003800200 */
.L_x_63:
[----:B------:R-:W-:Y:S01]  /*59e0*/  LOP3.LUT P0, R25, R6, 0x3f, RZ, 0xc0, !PT ;  /* 0x0000003f06197812 */ /* 0x000fe2000780c0ff */
[----:B------:R-:W-:-:S04]  /*59f0*/  IMAD.IADD R4, R7, 0x1, R14 ;  /* 0x0000000107047824 */ /* 0x000fc800078e020e */
[----:B------:R-:W-:-:S05]  /*5a00*/  IMAD.U32 R23, R4, 0x8, R1 ;  /* 0x0000000804177824 */ /* 0x000fca00078e0001 */
[----:B------:R0:W-:Y:S04]  /*5a10*/  STL.64 [R23+-0x78], R20 ;  /* 0xffff881417007387 */ /* 0x0001e80000100a00 */
[----:B------:R-:W2:Y:S04]  /*5a20*/  @P0 LDL.64 R10, [R1+0x8] ;  /* 0x00000800010a0983 */ /* 0x000ea80000100a00 */
[----:B------:R-:W3:Y:S04]  /*5a30*/  LDL.64 R6, [R1+0x10] ;  /* 0x0000100001067983 */ /* 0x000ee80000100a00 */
[----:B------:R-:W4:Y:S01]  /*5a40*/  LDL.64 R4, [R1+0x18] ;  /* 0x0000180001047983 */ /* 0x000f220000100a00 */
[----:B------:R-:W-:Y:S01]  /*5a50*/  @P0 LOP3.LUT R8, R25, 0x3f, RZ, 0x3c, !PT ;  /* 0x0000003f19080812 */ /* 0x000fe200078e3cff */
[----:B------:R-:W-:Y:S01]  /*5a60*/  BSSY.RECONVERGENT B2, `(.L_x_67) ;  /* 0x0000034000027945 */ /* 0x000fe20003800200 */
[----:B--2---:R-:W-:-:S02]  /*5a70*/  @P0 SHF.R.U64 R9, R10, 0x1, R11 ;  /* 0x000000010a090819 */ /* 0x004fc4000000120b */
[----:B------:R-:W-:Y:S02]  /*5a80*/  @P0 SHF.R.U32.HI R11, RZ, 0x1, R11 ;  /* 0x00000001ff0b0819 */ /* 0x000fe4000001160b */
[--C-:B---3--:R-:W-:Y:S02]  /*5a90*/  @P0 SHF.R.U32.HI R19, RZ, 0x1, R7.reuse ;  /* 0x00000001ff130819 */ /* 0x108fe40000011607 */
[C---:B------:R-:W-:Y:S02]  /*5aa0*/  @P0 SHF.R.U64 R17, R6.reuse, 0x1, R7 ;  /* 0x0000000106110819 */ /* 0x040fe40000001207 */
[CC--:B------:R-:W-:Y:S02]  /*5ab0*/  @P0 SHF.L.U32 R14, R6.reuse, R25.reuse, RZ ;  /* 0x00000019060e0219 */ /* 0x0c0fe400000006ff */
[----:B------:R-:W-:Y:S02]  /*5ac0*/  @P0 SHF.R.U64 R9, R9, R8, R11 ;  /* 0x0000000809090219 */ /* 0x000fe4000000120b */
[----:B------:R-:W-:-:S02]  /*5ad0*/  @P0 SHF.L.U64.HI R15, R6, R25, R7 ;  /* 0x00000019060f0219 */ /* 0x000fc40000010207 */
[-C--:B------:R-:W-:Y:S02]  /*5ae0*/  @P0 SHF.R.U32.HI R10, RZ, R8.reuse, R11 ;  /* 0x00000008ff0a0219 */ /* 0x080fe4000001160b */
[----:B----4-:R-:W-:Y:S02]  /*5af0*/  @P0 SHF.L.U32 R11, R4, R25, RZ ;  /* 0x00000019040b0219 */ /* 0x010fe400000006ff */
[----:B0-----:R-:W-:Y:S02]  /*5b00*/  @P0 SHF.R.U64 R20, R17, R8, R19 ;  /* 0x0000000811140219 */ /* 0x001fe40000001213 */
[----:B------:R-:W-:Y:S02]  /*5b10*/  @P0 LOP3.LUT R6, R14, R9, RZ, 0xfc, !PT ;  /* 0x000000090e060212 */ /* 0x000fe400078efcff */
[----:B------:R-:W-:Y:S02]  /*5b20*/  @P0 LOP3.LUT R7, R15, R10, RZ, 0xfc, !PT ;  /* 0x0000000a0f070212 */ /* 0x000fe400078efcff */
[----:B------:R-:W-:-:S02]  /*5b30*/  @P0 SHF.L.U64.HI R9, R4, R25, R5 ;  /* 0x0000001904090219 */ /* 0x000fc40000010205 */
[----:B------:R-:W-:Y:S01]  /*5b40*/  @P0 LOP3.LUT R4, R11, R20, RZ, 0xfc, !PT ;  /* 0x000000140b040212 */ /* 0x000fe200078efcff */
[C---:B------:R-:W-:Y:S01]  /*5b50*/  IMAD.SHL.U32 R11, R6.reuse, 0x4, RZ ;  /* 0x00000004060b7824 */ /* 0x040fe200078e00ff */
[----:B------:R-:W-:Y:S02]  /*5b60*/  @P0 SHF.R.U32.HI R8, RZ, R8, R19 ;  /* 0x00000008ff080219 */ /* 0x000fe40000011613 */
[----:B------:R-:W-:Y:S02]  /*5b70*/  SHF.L.U64.HI R17, R6, 0x2, R7 ;  /* 0x0000000206117819 */ /* 0x000fe40000010207 */
[----:B------:R-:W-:Y:S02]  /*5b80*/  @P0 LOP3.LUT R5, R9, R8, RZ, 0xfc, !PT ;  /* 0x0000000809050212 */ /* 0x000fe400078efcff */
[----:B------:R-:W-:Y:S02]  /*5b90*/  SHF.L.W.U32.HI R7, R7, 0x2, R4 ;  /* 0x0000000207077819 */ /* 0x000fe40000010e04 */
[----:B------:R-:W-:-:S02]  /*5ba0*/  IADD3 RZ, P0, PT, RZ, -R11, RZ ;  /* 0x8000000bffff7210 */ /* 0x000fc40007f1e0ff */
[----:B------:R-:W-:Y:S02]  /*5bb0*/  LOP3.LUT R6, RZ, R17, RZ, 0x33, !PT ;  /* 0x00000011ff067212 */ /* 0x000fe400078e33ff */
[----:B------:R-:W-:Y:S02]  /*5bc0*/  SHF.L.W.U32.HI R4, R4, 0x2, R5 ;  /* 0x0000000204047819 */ /* 0x000fe40000010e05 */
[----:B------:R-:W-:Y:S02]  /*5bd0*/  LOP3.LUT R9, RZ, R7, RZ, 0x33, !PT ;  /* 0x00000007ff097212 */ /* 0x000fe400078e33ff */
[----:B------:R-:W-:Y:S02]  /*5be0*/  IADD3.X R8, P0, PT, RZ, R6, RZ, P0, !PT ;  /* 0x00000006ff087210 */ /* 0x000fe4000071e4ff */
[----:B------:R-:W-:Y:S02]  /*5bf0*/  LOP3.LUT R10, RZ, R4, RZ, 0x33, !PT ;  /* 0x00000004ff0a7212 */ /* 0x000fe400078e33ff */
[----:B------:R-:W-:-:S02]  /*5c00*/  IADD3.X R6, P1, PT, RZ, R9, RZ, P0, !PT ;  /* 0x00000009ff067210 */ /* 0x000fc4000073e4ff */
[----:B------:R-:W-:-:S03]  /*5c10*/  ISETP.GT.U32.AND P2, PT, R7, -0x1, PT ;  /* 0xffffffff0700780c */ /* 0x000fc60003f44070 */
[----:B------:R-:W-:Y:S01]  /*5c20*/  IMAD.X R9, RZ, RZ, R10, P1 ;  /* 0x000000ffff097224 */ /* 0x000fe200008e060a */
[----:B------:R-:W-:-:S04]  /*5c30*/  ISETP.GT.AND.EX P0, PT, R4, -0x1, PT, P2 ;  /* 0xffffffff0400780c */ /* 0x000fc80003f04320 */
[----:B------:R-:W-:Y:S02]  /*5c40*/  SEL R15, R4, R9, P0 ;  /* 0x00000009040f7207 */ /* 0x000fe40000000000 */
[----:B------:R-:W-:Y:S02]  /*5c50*/  SEL R10, R7, R6, P0 ;  /* 0x00000006070a7207 */ /* 0x000fe40000000000 */
[----:B------:R-:W-:Y:S02]  /*5c60*/  ISETP.NE.U32.AND P1, PT, R15, RZ, PT ;  /* 0x000000ff0f00720c */ /* 0x000fe40003f25070 */
[----:B------:R-:W-:Y:S02]  /*5c70*/  SEL R8, R17, R8, P0 ;  /* 0x0000000811087207 */ /* 0x000fe40000000000 */
[----:B------:R-:W-:Y:S02]  /*5c80*/  SEL R7, R10, R15, !P1 ;  /* 0x0000000f0a077207 */ /* 0x000fe40004800000 */
[----:B------:R-:W-:-:S04]  /*5c90*/  @!P0 IADD3 R11, PT, PT, -R11, RZ, RZ ;  /* 0x000000ff0b0b8210 */ /* 0x000fc80007ffe1ff */
[----:B------:R-:W0:Y:S02]  /*5ca0*/  FLO.U32 R7, R7 ;  /* 0x0000000700077300 */ /* 0x000e2400000e0000 */
[C---:B0-----:R-:W-:Y:S02]  /*5cb0*/  IADD3 R9, PT, PT, -R7.reuse, 0x1f, RZ ;  /* 0x0000001f07097810 */ /* 0x041fe40007ffe1ff */
[----:B------:R-:W-:-:S03]  /*5cc0*/  IADD3 R6, PT, PT, -R7, 0x3f, RZ ;  /* 0x0000003f07067810 */ /* 0x000fc60007ffe1ff */
[----:B------:R-:W-:-:S05]  /*5cd0*/  @P1 IMAD.MOV R6, RZ, RZ, R9 ;  /* 0x000000ffff061224 */ /* 0x000fca00078e0209 */
[----:B------:R-:W-:-:S13]  /*5ce0*/  ISETP.NE.AND P1, PT, R6, RZ, PT ;  /* 0x000000ff0600720c */ /* 0x000fda0003f25270 */
[----:B------:R-:W-:Y:S05]  /*5cf0*/  @!P1 BRA `(.L_x_68) ;  /* 0x0000000000289947 */ /* 0x000fea0003800000 */
[--C-:B------:R-:W-:Y:S02]  /*5d00*/  SHF.R.U64 R9, R11, 0x1, R8.reuse ;  /* 0x000000010b097819 */ /* 0x100fe40000001208 */
[C---:B------:R-:W-:Y:S02]  /*5d10*/  LOP3.LUT R7, R6.reuse, 0x3f, RZ, 0xc0, !PT ;  /* 0x0000003f06077812 */ /* 0x040fe400078ec0ff */
[----:B------:R-:W-:Y:S02]  /*5d20*/  SHF.R.U32.HI R11, RZ, 0x1, R8 ;  /* 0x00000001ff0b7819 */ /* 0x000fe40000011608 */
[----:B------:R-:W-:Y:S02]  /*5d30*/  LOP3.LUT R8, R6, 0x3f, RZ, 0xc, !PT ;  /* 0x0000003f06087812 */ /* 0x000fe400078e0cff */
[CC--:B------:R-:W-:Y:S02]  /*5d40*/  SHF.L.U64.HI R15, R10.reuse, R7.reuse, R15 ;  /* 0x000000070a0f7219 */ /* 0x0c0fe4000001020f */
[----:B------:R-:W-:-:S02]  /*5d50*/  SHF.L.U32 R10, R10, R7, RZ ;  /* 0x000000070a0a7219 */ /* 0x000fc400000006ff */
[-CC-:B------:R-:W-:Y:S02]  /*5d60*/  SHF.R.U64 R7, R9, R8.reuse, R11.reuse ;  /* 0x0000000809077219 */ /* 0x180fe4000000120b */
[----:B------:R-:W-:Y:S02]  /*5d70*/  SHF.R.U32.HI R8, RZ, R8, R11 ;  /* 0x00000008ff087219 */ /* 0x000fe4000001160b */
[----:B------:R-:W-:Y:S02]  /*5d80*/  LOP3.LUT R10, R10, R7, RZ, 0xfc, !PT ;  /* 0x000000070a0a7212 */ /* 0x000fe400078efcff */
[----:B------:R-:W-:-:S07]  /*5d90*/  LOP3.LUT R15, R15, R8, RZ, 0xfc, !PT ;  /* 0x000000080f0f7212 */ /* 0x000fce00078efcff */
.L_x_68:
[----:B------:R-:W-:Y:S05]  /*5da0*/  BSYNC.RECONVERGENT B2 ;  /* 0x0000000000027941 */ /* 0x000fea0003800200 */
.L_x_67:
[----:B------:R-:W-:-:S04]  /*5db0*/  IMAD.WIDE.U32 R20, R10, 0x2168c235, RZ ;  /* 0x2168c2350a147825 */ /* 0x000fc800078e00ff */
[----:B------:R-:W-:Y:S01]  /*5dc0*/  IMAD.MOV.U32 R8, RZ, RZ, R21 ;  /* 0x000000ffff087224 */ /* 0x000fe200078e0015 */
[----:B------:R-:W-:Y:S01]  /*5dd0*/  IADD3 RZ, P1, PT, R20, R20, RZ ;  /* 0x0000001414ff7210 */ /* 0x000fe20007f3e0ff */
[----:B------:R-:W-:Y:S02]  /*5de0*/  IMAD.MOV.U32 R9, RZ, RZ, RZ ;  /* 0x000000ffff097224 */ /* 0x000fe400078e00ff */
[----:B------:R-:W-:-:S04]  /*5df0*/  IMAD.HI.U32 R7, R15, -0x36f0255e, RZ ;  /* 0xc90fdaa20f077827 */ /* 0x000fc800078e00ff */
[----:B------:R-:W-:-:S04]  /*5e00*/  IMAD.WIDE.U32 R8, R10, -0x36f0255e, R8 ;  /* 0xc90fdaa20a087825 */ /* 0x000fc800078e0008 */
[----:B------:R-:W-:-:S04]  /*5e10*/  IMAD.WIDE.U32 R8, P2, R15, 0x2168c235, R8 ;  /* 0x2168c2350f087825 */ /* 0x000fc80007840008 */
[----:B------:R-:W-:Y:S01]  /*5e20*/  IMAD R15, R15, -0x36f0255e, RZ ;  /* 0xc90fdaa20f0f7824 */ /* 0x000fe200078e02ff */
[----:B------:R-:W-:Y:S01]  /*5e30*/  IADD3.X RZ, P1, PT, R8, R8, RZ, P1, !PT ;  /* 0x0000000808ff7210 */ /* 0x000fe20000f3e4ff */
[----:B------:R-:W-:-:S03]  /*5e40*/  IMAD.X R7, RZ, RZ, R7, P2 ;  /* 0x000000ffff077224 */ /* 0x000fc600010e0607 */
[----:B------:R-:W-:-:S04]  /*5e50*/  IADD3 R9, P2, PT, R15, R9, RZ ;  /* 0x000000090f097210 */ /* 0x000fc80007f5e0ff */
[C---:B------:R-:W-:Y:S01]  /*5e60*/  ISETP.GT.U32.AND P3, PT, R9.reuse, RZ, PT ;  /* 0x000000ff0900720c */ /* 0x040fe20003f64070 */
[----:B------:R-:W-:Y:S01]  /*5e70*/  IMAD.X R7, RZ, RZ, R7, P2 ;  /* 0x000000ffff077224 */ /* 0x000fe200010e0607 */
[----:B------:R-:W-:-:S04]  /*5e80*/  IADD3.X R8, P2, PT, R9, R9, RZ, P1, !PT ;  /* 0x0000000909087210 */ /* 0x000fc80000f5e4ff */
[C---:B------:R-:W-:Y:S01]  /*5e90*/  ISETP.GT.AND.EX P1, PT, R7.reuse, RZ, PT, P3 ;  /* 0x000000ff0700720c */ /* 0x040fe20003f24330 */
[----:B------:R-:W-:-:S03]  /*5ea0*/  IMAD.X R10, R7, 0x1, R7, P2 ;  /* 0x00000001070a7824 */ /* 0x000fc600010e0607 */
[----:B------:R-:W-:Y:S02]  /*5eb0*/  SEL R8, R8, R9, P1 ;  /* 0x0000000908087207 */ /* 0x000fe40000800000 */
[----:B------:R-:W-:Y:S02]  /*5ec0*/  SEL R9, R10, R7, P1 ;  /* 0x000000070a097207 */ /* 0x000fe40000800000 */
[----:B------:R-:W-:Y:S02]  /*5ed0*/  IADD3 R8, P2, PT, R8, 0x1, RZ ;  /* 0x0000000108087810 */ /* 0x000fe40007f5e0ff */
[----:B------:R-:W-:Y:S02]  /*5ee0*/  SEL R11, RZ, 0xffffffff, !P1 ;  /* 0xffffffffff0b7807 */ /* 0x000fe40004800000 */
[----:B------:R-:W-:Y:S01]  /*5ef0*/  LOP3.LUT P1, R7, R18, 0x80000000, RZ, 0xc0, !PT ;  /* 0x8000000012077812 */ /* 0x000fe2000782c0ff */
[----:B------:R-:W-:Y:S02]  /*5f00*/  IMAD.X R9, RZ, RZ, R9, P2 ;  /* 0x000000ffff097224 */ /* 0x000fe400010e0609 */
[----:B------:R-:W-:Y:S01]  /*5f10*/  IMAD.IADD R6, R11, 0x1, -R6 ;  /* 0x000000010b067824 */ /* 0x000fe200078e0a06 */
[----:B------:R-:W-:-:S02]  /*5f20*/  SHF.R.U32.HI R11, RZ, 0x1e, R5 ;  /* 0x0000001eff0b7819 */ /* 0x000fc40000011605 */
[----:B------:R-:W-:Y:S01]  /*5f30*/  SHF.R.U64 R8, R8, 0xa, R9 ;  /* 0x0000000a08087819 */ /* 0x000fe20000001209 */
[----:B------:R-:W-:Y:S01]  /*5f40*/  IMAD.SHL.U32 R6, R6, 0x100000, RZ ;  /* 0x0010000006067824 */ /* 0x000fe200078e00ff */
[----:B------:R-:W-:Y:S02]  /*5f50*/  LEA.HI R4, R4, R11, RZ, 0x1 ;  /* 0x0000000b04047211 */ /* 0x000fe400078f08ff */
[----:B------:R-:W-:Y:S02]  /*5f60*/  IADD3 R8, P2, PT, R8, 0x1, RZ ;  /* 0x0000000108087810 */ /* 0x000fe40007f5e0ff */
[----:B------:R-:W-:Y:S01]  /*5f70*/  @!P0 LOP3.LUT R7, R7, 0x80000000, RZ, 0x3c, !PT ;  /* 0x8000000007078812 */ /* 0x000fe200078e3cff */
[----:B------:R-:W-:Y:S01]  /*5f80*/  @P1 IMAD.MOV R4, RZ, RZ, -R4 ;  /* 0x000000ffff041224 */ /* 0x000fe200078e0a04 */
[----:B------:R-:W-:-:S04]  /*5f90*/  LEA.HI.X R9, R9, RZ, RZ, 0x16, P2 ;  /* 0x000000ff09097211 */ /* 0x000fc800010fb4ff */
[--C-:B------:R-:W-:Y:S02]  /*5fa0*/  SHF.R.U64 R8, R8, 0x1, R9.reuse ;  /* 0x0000000108087819 */ /* 0x100fe40000001209 */
[----:B------:R-:W-:Y:S02]  /*5fb0*/  SHF.R.U32.HI R5, RZ, 0x1, R9 ;  /* 0x00000001ff057819 */ /* 0x000fe40000011609 */
[----:B------:R-:W-:-:S04]  /*5fc0*/  IADD3 R9, P2, P3, RZ, RZ, R8 ;  /* 0x000000ffff097210 */ /* 0x000fc80007b5e008 */
[----:B------:R-:W-:-:S04]  /*5fd0*/  IADD3.X R6, PT, PT, R6, 0x3fe00000, R5, P2, P3 ;  /* 0x3fe0000006067810 */ /* 0x000fc800017e6405 */
[----:B------:R-:W-:-:S07]  /*5fe0*/  LOP3.LUT R18, R6, R7, RZ, 0xfc, !PT ;  /* 0x0000000706127212 */ /* 0x000fce00078efcff */
.L_x_62:
[----:B------:R-:W-:Y:S02]  /*5ff0*/  IMAD.MOV.U32 R17, RZ, RZ, 0x0 ;  /* 0x00000000ff117424 */ /* 0x000fe400078e00ff */
[----:B------:R-:W-:Y:S02]  /*6000*/  IMAD.MOV.U32 R14, RZ, RZ, R4 ;  /* 0x000000ffff0e7224 */ /* 0x000fe400078e0004 */
[----:B------:R-:W-:Y:S02]  /*6010*/  IMAD.MOV.U32 R20, RZ, RZ, R9 ;  /* 0x000000ffff147224 */ /* 0x000fe400078e0009 */
[----:B------:R-:W-:Y:S01]  /*6020*/  IMAD.MOV.U32 R21, RZ, RZ, R18 ;  /* 0x000000ffff157224 */ /* 0x000fe200078e0012 */
[----:B------:R-:W-:Y:S06]  /*6030*/  RET.REL.NODEC R16 `(_Z2xfPfffiifS_) ;  /* 0xffffff9c10f07950 */ /* 0x000fec0003c3ffff */
.L_x_69:
[----:B------:R-:W-:-:S00]  /*6040*/  BRA `(.L_x_69) ;  /* 0xfffffffc00fc7947 */ /* 0x000fc0000383ffff */
[----:B------:R-:W-:-:S00]  /*6050*/  NOP ;  /* 0x0000000000007918 */ /* 0x000fc00000000000 */
        /* <DEDUP_REMOVED lines=10> */
.L_x_72:


//--------------------- .nv.global.init           --------------------------
	.section	.nv.global.init,"aw",@progbits
	.align	16
.nv.global.init:
	.type		__cudart_sin_cos_coeffs,@object
	.size		__cudart_sin_cos_coeffs,(__cudart_i2opi_d - __cudart_sin_cos_coeffs)
__cudart_sin_cos_coeffs:
        /*0000*/ 	.byte	0x46, 0xd2, 0xb0, 0x2c, 0xf1, 0xe5, 0x5a, 0xbe, 0x92, 0xe3, 0xac, 0x69, 0xe3, 0x1d, 0xc7, 0x3e
        /*0010*/ 	.byte	0xa1, 0x62, 0xdb, 0x19, 0xa0, 0x01, 0x2a, 0xbf, 0x18, 0x08, 0x11, 0x11, 0x11, 0x11, 0x81, 0x3f
        /*0020*/ 	.byte	0x54, 0x55, 0x55, 0x55, 0x55, 0x55, 0xc5, 0xbf, 0x00, 0x00, 0x00, 0x00, 0x00, 0x00, 0x00, 0x00
        /*0030*/ 	.byte	0x00, 0x00, 0x00, 0x00, 0x00, 0x00, 0x00, 0x00, 0x64, 0x81, 0xfd, 0x20, 0x83, 0xff, 0xa8, 0xbd
        /*0040*/ 	.byte	0x28, 0x85, 0xef, 0xc1, 0xa7, 0xee, 0x21, 0x3e, 0xd9, 0xe6, 0x06, 0x8e, 0x4f, 0x7e, 0x92, 0xbe
        /*0050*/ 	.byte	0xe9, 0xbc, 0xdd, 0x19, 0xa0, 0x01, 0xfa, 0x3e, 0x47, 0x5d, 0xc1, 0x16, 0x6c, 0xc1, 0x56, 0xbf
        /*0060*/ 	.byte	0x51, 0x55, 0x55, 0x55, 0x55, 0x55, 0xa5, 0x3f, 0x00, 0x00, 0x00, 0x00, 0x00, 0x00, 0xe0, 0xbf
        /*0070*/ 	.byte	0x00, 0x00, 0x00, 0x00, 0x00, 0x00, 0xf0, 0x3f, 0x00, 0x00, 0x00, 0x00, 0x00, 0x00, 0x00, 0x00
	.type		__cudart_i2opi_d,@object
	.size		__cudart_i2opi_d,(.L_0 - __cudart_i2opi_d)
__cudart_i2opi_d:
        /* <DEDUP_REMOVED lines=9> */
.L_0:


//--------------------- .nv.shared.reserved.0     --------------------------
	.section	.nv.shared.reserved.0,"aw",@nobits
	.weak		__nv_reservedSMEM_offset_0_alias
	.size		__nv_reservedSMEM_offset_0_alias, 0, 64
	.other		__nv_reservedSMEM_offset_0_alias,@"STO_CUDA_RESERVED_SHARED STV_DEFAULT"
__nv_reservedSMEM_offset_0_alias:
	.zero		0
	.zero		64


//--------------------- .nv.constant0._Z2xfPfffiifS_ --------------------------
	.section	.nv.constant0._Z2xfPfffiifS_,"a",@progbits
	.sectionflags	@""
	.align	4
.nv.constant0._Z2xfPfffiifS_:
	.zero		936


//--------------------- SYMBOLS --------------------------

	.type		.nv.reservedSmem.offset0,@object
	.size		.nv.reservedSmem.offset0,0x4
